def matmul_kernel(
    a_ptr,
    b_ptr,
    c_ptr,
    M,
    N,
    K,
    stride_am,
    stride_ak,
    stride_bk,
    stride_bn,
    stride_cm,
    stride_cn,
    BLOCK_M: tl.constexpr,
    BLOCK_N: tl.constexpr,
    BLOCK_K: tl.constexpr,
    GROUP_M: tl.constexpr,
):
    pid = tl.program_id(axis=0)
    num_pid_m = tl.cdiv(M, BLOCK_M)
    num_pid_n = tl.cdiv(N, BLOCK_N)
    num_pid_in_group = GROUP_M * num_pid_n
    group_id = pid // num_pid_in_group
    first_pid_m = group_id * GROUP_M
    group_size_m = min(num_pid_m - first_pid_m, GROUP_M)
    pid_m = first_pid_m + ((pid % num_pid_in_group) % group_size_m)
    pid_n = (pid % num_pid_in_group) // group_size_m

    offs_am = (pid_m * BLOCK_M + tl.arange(0, BLOCK_M)) % M
    offs_bn = (pid_n * BLOCK_N + tl.arange(0, BLOCK_N)) % N
    offs_k = tl.arange(0, BLOCK_K)
    a_ptrs = a_ptr + offs_am[:, None] * stride_am + offs_k[None, :] * stride_ak
    b_ptrs = b_ptr + offs_k[:, None] * stride_bk + offs_bn[None, :] * stride_bn

    acc = tl.zeros((BLOCK_M, BLOCK_N), dtype=tl.float32)
    for kk in range(0, tl.cdiv(K, BLOCK_K)):
        a = tl.load(a_ptrs, mask=offs_k[None, :] < K - kk * BLOCK_K, other=0.0)
        b = tl.load(b_ptrs, mask=offs_k[:, None] < K - kk * BLOCK_K, other=0.0)
        acc = tl.dot(a, b, acc)
        a_ptrs += BLOCK_K * stride_ak
        b_ptrs += BLOCK_K * stride_bk

    c = acc.to(c_ptr.dtype.element_ty)
    offs_cm = pid_m * BLOCK_M + tl.arange(0, BLOCK_M)
    offs_cn = pid_n * BLOCK_N + tl.arange(0, BLOCK_N)
    c_ptrs = c_ptr + offs_cm[:, None] * stride_cm + offs_cn[None, :] * stride_cn
    mask = (offs_cm[:, None] < M) & (offs_cn[None, :] < N)
    tl.store(c_ptrs, c, mask=mask)

# config = {"BLOCK_K": 128, "BLOCK_M": 16, "BLOCK_N": 16, "GROUP_M": 8, "arch": "sm_100", "dtype": "bf16", "num_ctas": 1, "num_stages": 2, "num_warps": 4}
# arch = sm_100


// ===== COMPILED SASS (sm_100a) =====

	.target	sm_100a

	.elftype	@"ET_EXEC"


//--------------------- .note.nv.tkinfo           --------------------------
	.section	.note.nv.tkinfo,"",@"SHT_NOTE"
	.sectionflags	@"SHF_NOTE_NV_TKINFO"
	.tkinfo
        /*0018*/ 	.word	0x00000081
        /*0030*/ 	.string	""
        /*0030*/ 	.string	"ptxas-blackwell"
        /*0030*/ 	.string	"Cuda compilation tools, release 12.9, V12.9.86"
        /*0030*/ 	.string	"Build cuda_12.9.r12.9/compiler.36037853_0"
        /*0030*/ 	.string	"-v  -suppress-debug-info  -lineinfo  -arch sm_100a "



//--------------------- .note.nv.cuver            --------------------------
	.section	.note.nv.cuver,"",@"SHT_NOTE"
	.sectionflags	@"SHF_NOTE_NV_CUVER"
        /*0018*/ 	.short	0x0001
        /*001a*/ 	.short	0x0064
        /*001c*/ 	.short	0x0001
        /*001e*/ 	.short	0x0000
        /*0020*/ 	.short	0x0001
        /*0022*/ 	.short	0x0000


//--------------------- .nv.info                  --------------------------
	.section	.nv.info,"",@"SHT_CUDA_INFO"
	.align	4


	//----- nvinfo : EIATTR_REGCOUNT
	.align		4
        /*0000*/ 	.byte	0x04, 0x2f
        /*0002*/ 	.short	(.L_1 - .L_0)
	.align		4
.L_0:
        /*0004*/ 	.word	index@(matmul_kernel)
        /*0008*/ 	.word	0x00000060


	//----- nvinfo : EIATTR_FRAME_SIZE
	.align		4
.L_1:
        /*000c*/ 	.byte	0x04, 0x11
        /*000e*/ 	.short	(.L_3 - .L_2)
	.align		4
.L_2:
        /*0010*/ 	.word	index@(matmul_kernel)
        /*0014*/ 	.word	0x00000000


	//----- nvinfo : EIATTR_MIN_STACK_SIZE
	.align		4
.L_3:
        /*0018*/ 	.byte	0x04, 0x12
        /*001a*/ 	.short	(.L_5 - .L_4)
	.align		4
.L_4:
        /*001c*/ 	.word	index@(matmul_kernel)
        /*0020*/ 	.word	0x00000000
.L_5:


//--------------------- .nv.info.matmul_kernel    --------------------------
	.section	.nv.info.matmul_kernel,"",@"SHT_CUDA_INFO"
	.sectionflags	@""
	.align	4


	//----- nvinfo : EIATTR_CUDA_API_VERSION
	.align		4
        /*0000*/ 	.byte	0x04, 0x37
        /*0002*/ 	.short	(.L_7 - .L_6)
.L_6:
        /*0004*/ 	.word	0x00000081


	//----- nvinfo : EIATTR_KPARAM_INFO
	.align		4
.L_7:
        /*0008*/ 	.byte	0x04, 0x17
        /*000a*/ 	.short	(.L_9 - .L_8)
.L_8:
        /*000c*/ 	.word	0x00000000
        /*0010*/ 	.short	0x000d
        /*0012*/ 	.short	0x0048
        /*0014*/ 	.byte	0x00, 0xf4, 0x21, 0x00


	//----- nvinfo : EIATTR_KPARAM_INFO
	.align		4
.L_9:
        /*0018*/ 	.byte	0x04, 0x17
        /*001a*/ 	.short	(.L_11 - .L_10)
.L_10:
        /*001c*/ 	.word	0x00000000
        /*0020*/ 	.short	0x000c
        /*0022*/ 	.short	0x0040
        /*0024*/ 	.byte	0x00, 0xf4, 0x21, 0x00


	//----- nvinfo : EIATTR_KPARAM_INFO
	.align		4
.L_11:
        /*0028*/ 	.byte	0x04, 0x17
        /*002a*/ 	.short	(.L_13 - .L_12)
.L_12:
        /*002c*/ 	.word	0x00000000
        /*0030*/ 	.short	0x000b
        /*0032*/ 	.short	0x0038
        /*0034*/ 	.byte	0x00, 0xf0, 0x11, 0x00


	//----- nvinfo : EIATTR_KPARAM_INFO
	.align		4
.L_13:
        /*0038*/ 	.byte	0x04, 0x17
        /*003a*/ 	.short	(.L_15 - .L_14)
.L_14:
        /*003c*/ 	.word	0x00000000
        /*0040*/ 	.short	0x000a
        /*0042*/ 	.short	0x0034
        /*0044*/ 	.byte	0x00, 0xf0, 0x11, 0x00


	//----- nvinfo : EIATTR_KPARAM_INFO
	.align		4
.L_15:
        /*0048*/ 	.byte	0x04, 0x17
        /*004a*/ 	.short	(.L_17 - .L_16)
.L_16:
        /*004c*/ 	.word	0x00000000
        /*0050*/ 	.short	0x0009
        /*0052*/ 	.short	0x0030
        /*0054*/ 	.byte	0x00, 0xf0, 0x11, 0x00


	//----- nvinfo : EIATTR_KPARAM_INFO
	.align		4
.L_17:
        /*0058*/ 	.byte	0x04, 0x17
        /*005a*/ 	.short	(.L_19 - .L_18)
.L_18:
        /*005c*/ 	.word	0x00000000
        /*0060*/ 	.short	0x0008
        /*0062*/ 	.short	0x002c
        /*0064*/ 	.byte	0x00, 0xf0, 0x11, 0x00


	//----- nvinfo : EIATTR_KPARAM_INFO
	.align		4
.L_19:
        /*0068*/ 	.byte	0x04, 0x17
        /*006a*/ 	.short	(.L_21 - .L_20)
.L_20:
        /*006c*/ 	.word	0x00000000
        /*0070*/ 	.short	0x0007
        /*0072*/ 	.short	0x0028
        /*0074*/ 	.byte	0x00, 0xf0, 0x11, 0x00


	//----- nvinfo : EIATTR_KPARAM_INFO
	.align		4
.L_21:
        /*0078*/ 	.byte	0x04, 0x17
        /*007a*/ 	.short	(.L_23 - .L_22)
.L_22:
        /*007c*/ 	.word	0x00000000
        /*0080*/ 	.short	0x0006
        /*0082*/ 	.short	0x0024
        /*0084*/ 	.byte	0x00, 0xf0, 0x11, 0x00


	//----- nvinfo : EIATTR_KPARAM_INFO
	.align		4
.L_23:
        /*0088*/ 	.byte	0x04, 0x17
        /*008a*/ 	.short	(.L_25 - .L_24)
.L_24:
        /*008c*/ 	.word	0x00000000
        /*0090*/ 	.short	0x0005
        /*0092*/ 	.short	0x0020
        /*0094*/ 	.byte	0x00, 0xf0, 0x11, 0x00


	//----- nvinfo : EIATTR_KPARAM_INFO
	.align		4
.L_25:
        /*0098*/ 	.byte	0x04, 0x17
        /*009a*/ 	.short	(.L_27 - .L_26)
.L_26:
        /*009c*/ 	.word	0x00000000
        /*00a0*/ 	.short	0x0004
        /*00a2*/ 	.short	0x001c
        /*00a4*/ 	.byte	0x00, 0xf0, 0x11, 0x00


	//----- nvinfo : EIATTR_KPARAM_INFO
	.align		4
.L_27:
        /*00a8*/ 	.byte	0x04, 0x17
        /*00aa*/ 	.short	(.L_29 - .L_28)
.L_28:
        /*00ac*/ 	.word	0x00000000
        /*00b0*/ 	.short	0x0003
        /*00b2*/ 	.short	0x0018
        /*00b4*/ 	.byte	0x00, 0xf0, 0x11, 0x00


	//----- nvinfo : EIATTR_KPARAM_INFO
	.align		4
.L_29:
        /*00b8*/ 	.byte	0x04, 0x17
        /*00ba*/ 	.short	(.L_31 - .L_30)
.L_30:
        /*00bc*/ 	.word	0x00000000
        /*00c0*/ 	.short	0x0002
        /*00c2*/ 	.short	0x0010
        /*00c4*/ 	.byte	0x00, 0xf4, 0x21, 0x00


	//----- nvinfo : EIATTR_KPARAM_INFO
	.align		4
.L_31:
        /*00c8*/ 	.byte	0x04, 0x17
        /*00ca*/ 	.short	(.L_33 - .L_32)
.L_32:
        /*00cc*/ 	.word	0x00000000
        /*00d0*/ 	.short	0x0001
        /*00d2*/ 	.short	0x0008
        /*00d4*/ 	.byte	0x00, 0xf4, 0x21, 0x00


	//----- nvinfo : EIATTR_KPARAM_INFO
	.align		4
.L_33:
        /*00d8*/ 	.byte	0x04, 0x17
        /*00da*/ 	.short	(.L_35 - .L_34)
.L_34:
        /*00dc*/ 	.word	0x00000000
        /*00e0*/ 	.short	0x0000
        /*00e2*/ 	.short	0x0000
        /*00e4*/ 	.byte	0x00, 0xf4, 0x21, 0x00


	//----- nvinfo : EIATTR_SPARSE_MMA_MASK
	.align		4
.L_35:
        /*00e8*/ 	.byte	0x03, 0x50
        /*00ea*/ 	.short	0x0000


	//----- nvinfo : EIATTR_MAXREG_COUNT
	.align		4
        /*00ec*/ 	.byte	0x03, 0x1b
        /*00ee*/ 	.short	0x00ff


	//----- nvinfo : EIATTR_NUM_BARRIERS
	.align		4
        /*00f0*/ 	.byte	0x02, 0x4c
        /*00f2*/ 	.byte	0x01
	.zero		1


	//----- nvinfo : EIATTR_VRC_CTA_INIT_COUNT
	.align		4
        /*00f4*/ 	.byte	0x02, 0x4a
	.zero		1
	.zero		1


	//----- nvinfo : EIATTR_EXIT_INSTR_OFFSETS
	.align		4
        /*00f8*/ 	.byte	0x04, 0x1c
        /*00fa*/ 	.short	(.L_37 - .L_36)


	//   ....[0]....
.L_36:
        /*00fc*/ 	.word	0x00003020


	//   ....[1]....
        /*0100*/ 	.word	0x00003050


	//----- nvinfo : EIATTR_REQNTID
	.align		4
.L_37:
        /*0104*/ 	.byte	0x04, 0x10
        /*0106*/ 	.short	(.L_39 - .L_38)
.L_38:
        /*0108*/ 	.word	0x00000080
        /*010c*/ 	.word	0x00000001
        /*0110*/ 	.word	0x00000001


	//----- nvinfo : EIATTR_CBANK_PARAM_SIZE
	.align		4
.L_39:
        /*0114*/ 	.byte	0x03, 0x19
        /*0116*/ 	.short	0x0050


	//----- nvinfo : EIATTR_PARAM_CBANK
	.align		4
        /*0118*/ 	.byte	0x04, 0x0a
        /*011a*/ 	.short	(.L_41 - .L_40)
	.align		4
.L_40:
        /*011c*/ 	.word	index@(.nv.constant0.matmul_kernel)
        /*0120*/ 	.short	0x0380
        /*0122*/ 	.short	0x0050


	//----- nvinfo : EIATTR_SW_WAR
	.align		4
.L_41:
        /*0124*/ 	.byte	0x04, 0x36
        /*0126*/ 	.short	(.L_43 - .L_42)
.L_42:
        /*0128*/ 	.word	0x00000008
.L_43:


//--------------------- .nv.compat                --------------------------
	.section	.nv.compat,"",@"SHT_CUDA_COMPAT_INFO"
	.align	4
        /*0000*/ 	.byte	0x02, 0x02, 0x01, 0x00, 0x02, 0x05, 0x05, 0x00, 0x02, 0x03, 0x00, 0x00, 0x02, 0x06, 0x01, 0x00


//--------------------- .nv.callgraph             --------------------------
	.section	.nv.callgraph,"",@"SHT_CUDA_CALLGRAPH"
	.align	4
	.sectionentsize	8
	.align		4
        /*0000*/ 	.word	0x00000000
	.align		4
        /*0004*/ 	.word	0xffffffff
	.align		4
        /*0008*/ 	.word	0x00000000
	.align		4
        /*000c*/ 	.word	0xfffffffe
	.align		4
        /*0010*/ 	.word	0x00000000
	.align		4
        /*0014*/ 	.word	0xfffffffd
	.align		4
        /*0018*/ 	.word	0x00000000
	.align		4
        /*001c*/ 	.word	0xfffffffc


//--------------------- .text.matmul_kernel       --------------------------
	.section	.text.matmul_kernel,"ax",@progbits
	.align	128
        .global         matmul_kernel
        .type           matmul_kernel,@function
        .size           matmul_kernel,(.L_x_3 - matmul_kernel)
        .other          matmul_kernel,@"STO_CUDA_ENTRY STV_DEFAULT"
matmul_kernel:
.text.matmul_kernel:
[----:B------:R-:W0:Y:S08]  /*0000*/  LDC R1, c[0x0][0x37c] ;  /* 0x0000df00ff017b82 */ /* 0x000e300000000800 */
[----:B------:R-:W1:Y:S01]  /*0010*/  LDC.64 R12, c[0x0][0x398] ;  /* 0x0000e600ff0c7b82 */ /* 0x000e620000000a00 */
[----:B------:R-:W2:Y:S01]  /*0020*/  S2R R5, SR_CTAID.X ;  /* 0x0000000000057919 */ /* 0x000ea20000002500 */
[----:B------:R-:W-:Y:S01]  /*0030*/  UMOV UR4, 0x400 ;  /* 0x0000040000047882 */ /* 0x000fe20000000000 */
[----:B------:R-:W3:Y:S05]  /*0040*/  LDCU.64 UR6, c[0x0][0x358] ;  /* 0x00006b00ff0677ac */ /* 0x000eea0008000a00 */
[----:B------:R-:W4:Y:S08]  /*0050*/  LDC R46, c[0x0][0x3a0] ;  /* 0x0000e800ff2e7b82 */ /* 0x000f300000000800 */
[----:B------:R-:W5:Y:S01]  /*0060*/  S2UR UR5, SR_CgaCtaId ;  /* 0x00000000000579c3 */ /* 0x000f620000008800 */
[----:B-1----:R-:W-:-:S05]  /*0070*/  VIADD R0, R13, 0xf ;  /* 0x0000000f0d007836 */ /* 0x002fca0000000000 */
[----:B------:R-:W-:Y:S01]  /*0080*/  SHF.R.S32.HI R3, RZ, 0x1f, R0 ;  /* 0x0000001fff037819 */ /* 0x000fe20000011400 */
[----:B----4-:R-:W-:-:S03]  /*0090*/  VIADD R46, R46, 0x7f ;  /* 0x0000007f2e2e7836 */ /* 0x010fc60000000000 */
[----:B------:R-:W-:Y:S02]  /*00a0*/  LEA.HI R3, R3, R0, RZ, 0x4 ;  /* 0x0000000003037211 */ /* 0x000fe400078f20ff */
[----:B--2---:R-:W-:Y:S02]  /*00b0*/  IABS R8, R5 ;  /* 0x0000000500087213 */ /* 0x004fe40000000000 */
[----:B------:R-:W-:Y:S01]  /*00c0*/  SHF.R.S32.HI R3, RZ, 0x4, R3 ;  /* 0x00000004ff037819 */ /* 0x000fe20000011403 */
[----:B-----5:R-:W-:-:S04]  /*00d0*/  ULEA UR4, UR5, UR4, 0x18 ;  /* 0x0000000405047291 */ /* 0x020fc8000f8ec0ff */
[----:B------:R-:W-:-:S05]  /*00e0*/  IMAD.SHL.U32 R4, R3, 0x8, RZ ;  /* 0x0000000803047824 */ /* 0x000fca00078e00ff */
[-C--:B------:R-:W-:Y:S02]  /*00f0*/  IABS R7, R4.reuse ;  /* 0x0000000400077213 */ /* 0x080fe40000000000 */
[----:B------:R-:W-:Y:S02]  /*0100*/  IABS R10, R4 ;  /* 0x00000004000a7213 */ /* 0x000fe40000000000 */
[----:B------:R-:W1:Y:S08]  /*0110*/  I2F.RP R0, R7 ;  /* 0x0000000700007306 */ /* 0x000e700000209400 */
[----:B-1----:R-:W1:Y:S02]  /*0120*/  MUFU.RCP R0, R0 ;  /* 0x0000000000007308 */ /* 0x002e640000001000 */
[----:B-1----:R-:W-:-:S02]  /*0130*/  VIADD R2, R0, 0xffffffe ;  /* 0x0ffffffe00027836 */ /* 0x002fc40000000000 */
[----:B------:R-:W-:-:S04]  /*0140*/  IMAD.MOV R0, RZ, RZ, -R10 ;  /* 0x000000ffff007224 */ /* 0x000fc800078e0a0a */
[----:B------:R1:W2:Y:S02]  /*0150*/  F2I.FTZ.U32.TRUNC.NTZ R3, R2 ;  /* 0x0000000200037305 */ /* 0x0002a4000021f000 */
[----:B-1----:R-:W-:Y:S02]  /*0160*/  IMAD.MOV.U32 R2, RZ, RZ, RZ ;  /* 0x000000ffff027224 */ /* 0x002fe400078e00ff */
[----:B--2---:R-:W-:-:S04]  /*0170*/  IMAD.MOV R6, RZ, RZ, -R3 ;  /* 0x000000ffff067224 */ /* 0x004fc800078e0a03 */
[----:B------:R-:W-:Y:S02]  /*0180*/  IMAD R9, R6, R7, RZ ;  /* 0x0000000706097224 */ /* 0x000fe400078e02ff */
[----:B------:R-:W-:Y:S02]  /*0190*/  IMAD.MOV.U32 R6, RZ, RZ, R8 ;  /* 0x000000ffff067224 */ /* 0x000fe400078e0008 */
[----:B------:R-:W-:-:S06]  /*01a0*/  IMAD.HI.U32 R3, R3, R9, R2 ;  /* 0x0000000903037227 */ /* 0x000fcc00078e0002 */
[----:B------:R-:W-:-:S04]  /*01b0*/  IMAD.HI.U32 R3, R3, R6, RZ ;  /* 0x0000000603037227 */ /* 0x000fc800078e00ff */
[----:B------:R-:W-:-:S05]  /*01c0*/  IMAD R0, R3, R0, R6 ;  /* 0x0000000003007224 */ /* 0x000fca00078e0206 */
[----:B------:R-:W-:-:S13]  /*01d0*/  ISETP.GT.U32.AND P1, PT, R7, R0, PT ;  /* 0x000000000700720c */ /* 0x000fda0003f24070 */
[----:B------:R-:W-:Y:S02]  /*01e0*/  @!P1 IMAD.IADD R0, R0, 0x1, -R7 ;  /* 0x0000000100009824 */ /* 0x000fe400078e0a07 */
[----:B------:R-:W-:Y:S01]  /*01f0*/  @!P1 VIADD R3, R3, 0x1 ;  /* 0x0000000103039836 */ /* 0x000fe20000000000 */
[----:B------:R-:W-:Y:S02]  /*0200*/  ISETP.NE.AND P1, PT, R4, RZ, PT ;  /* 0x000000ff0400720c */ /* 0x000fe40003f25270 */
[----:B------:R-:W-:Y:S02]  /*0210*/  ISETP.GE.U32.AND P0, PT, R0, R7, PT ;  /* 0x000000070000720c */ /* 0x000fe40003f06070 */
[----:B------:R-:W-:-:S04]  /*0220*/  LOP3.LUT R0, R5, R4, RZ, 0x3c, !PT ;  /* 0x0000000405007212 */ /* 0x000fc800078e3cff */
[----:B------:R-:W-:Y:S01]  /*0230*/  ISETP.GE.AND P2, PT, R0, RZ, PT ;  /* 0x000000ff0000720c */ /* 0x000fe20003f46270 */
[----:B------:R-:W-:-:S06]  /*0240*/  VIADD R0, R12, 0xf ;  /* 0x0000000f0c007836 */ /* 0x000fcc0000000000 */
[----:B------:R-:W-:-:S04]  /*0250*/  @P0 VIADD R3, R3, 0x1 ;  /* 0x0000000103030836 */ /* 0x000fc80000000000 */
[----:B------:R-:W-:Y:S01]  /*0260*/  IMAD.MOV.U32 R2, RZ, RZ, R3 ;  /* 0x000000ffff027224 */ /* 0x000fe200078e0003 */
[----:B------:R-:W-:-:S03]  /*0270*/  SHF.R.S32.HI R3, RZ, 0x1f, R0 ;  /* 0x0000001fff037819 */ /* 0x000fc60000011400 */
[----:B------:R-:W-:Y:S01]  /*0280*/  @!P2 IMAD.MOV R2, RZ, RZ, -R2 ;  /* 0x000000ffff02a224 */ /* 0x000fe200078e0a02 */
[----:B------:R-:W-:Y:S02]  /*0290*/  @!P1 LOP3.LUT R2, RZ, R4, RZ, 0x33, !PT ;  /* 0x00000004ff029212 */ /* 0x000fe400078e33ff */
[----:B------:R-:W-:-:S03]  /*02a0*/  LEA.HI R3, R3, R0, RZ, 0x4 ;  /* 0x0000000003037211 */ /* 0x000fc600078f20ff */
[----:B------:R-:W-:Y:S02]  /*02b0*/  IMAD.SHL.U32 R6, R2, 0x8, RZ ;  /* 0x0000000802067824 */ /* 0x000fe400078e00ff */
[----:B------:R-:W-:-:S03]  /*02c0*/  IMAD.MOV R2, RZ, RZ, -R2 ;  /* 0x000000ffff027224 */ /* 0x000fc600078e0a02 */
[----:B------:R-:W-:Y:S01]  /*02d0*/  LEA.HI.SX32 R3, R3, -R6, 0x1c ;  /* 0x8000000603037211 */ /* 0x000fe200078fe2ff */
[----:B------:R-:W-:-:S03]  /*02e0*/  IMAD R8, R4, R2, R5 ;  /* 0x0000000204087224 */ /* 0x000fc600078e0205 */
[----:B------:R-:W-:-:S04]  /*02f0*/  VIMNMX R11, PT, PT, R3, 0x8, PT ;  /* 0x00000008030b7848 */ /* 0x000fc80003fe0100 */
[-C--:B------:R-:W-:Y:S02]  /*0300*/  IABS R7, R11.reuse ;  /* 0x0000000b00077213 */ /* 0x080fe40000000000 */
[----:B------:R-:W-:Y:S02]  /*0310*/  IABS R4, R11 ;  /* 0x0000000b00047213 */ /* 0x000fe40000000000 */
[----:B------:R-:W1:Y:S08]  /*0320*/  I2F.RP R0, R7 ;  /* 0x0000000700007306 */ /* 0x000e700000209400 */
[----:B-1----:R-:W1:Y:S02]  /*0330*/  MUFU.RCP R0, R0 ;  /* 0x0000000000007308 */ /* 0x002e640000001000 */
[----:B-1----:R-:W-:-:S02]  /*0340*/  VIADD R3, R0, 0xffffffe ;  /* 0x0ffffffe00037836 */ /* 0x002fc40000000000 */
[----:B------:R-:W-:-:S04]  /*0350*/  IMAD.MOV R0, RZ, RZ, -R4 ;  /* 0x000000ffff007224 */ /* 0x000fc800078e0a04 */
[----:B------:R-:W1:Y:S02]  /*0360*/  F2I.FTZ.U32.TRUNC.NTZ R3, R3 ;  /* 0x0000000300037305 */ /* 0x000e64000021f000 */
[----:B-1----:R-:W-:-:S04]  /*0370*/  IMAD.MOV R9, RZ, RZ, -R3 ;  /* 0x000000ffff097224 */ /* 0x002fc800078e0a03 */
[----:B------:R-:W-:Y:S01]  /*0380*/  IMAD.MOV.U32 R2, RZ, RZ, R9 ;  /* 0x000000ffff027224 */ /* 0x000fe200078e0009 */
[----:B------:R-:W-:-:S03]  /*0390*/  IABS R9, R8 ;  /* 0x0000000800097213 */ /* 0x000fc60000000000 */
[----:B------:R-:W-:Y:S02]  /*03a0*/  IMAD R5, R2, R7, RZ ;  /* 0x0000000702057224 */ /* 0x000fe400078e02ff */
[----:B------:R-:W-:-:S04]  /*03b0*/  IMAD.MOV.U32 R2, RZ, RZ, RZ ;  /* 0x000000ffff027224 */ /* 0x000fc800078e00ff */
[----:B------:R-:W-:Y:S02]  /*03c0*/  IMAD.HI.U32 R2, R3, R5, R2 ;  /* 0x0000000503027227 */ /* 0x000fe400078e0002 */
[----:B------:R-:W1:Y:S04]  /*03d0*/  S2R R5, SR_TID.X ;  /* 0x0000000000057919 */ /* 0x000e680000002100 */
[----:B------:R-:W-:-:S04]  /*03e0*/  IMAD.HI.U32 R2, R2, R9, RZ ;  /* 0x0000000902027227 */ /* 0x000fc800078e00ff */
[----:B------:R-:W-:-:S05]  /*03f0*/  IMAD R0, R2, R0, R9 ;  /* 0x0000000002007224 */ /* 0x000fca00078e0209 */
[----:B------:R-:W-:-:S13]  /*0400*/  ISETP.GT.U32.AND P1, PT, R7, R0, PT ;  /* 0x000000000700720c */ /* 0x000fda0003f24070 */
[----:B------:R-:W-:Y:S02]  /*0410*/  @!P1 IMAD.IADD R0, R0, 0x1, -R7 ;  /* 0x0000000100009824 */ /* 0x000fe400078e0a07 */
[----:B------:R-:W-:Y:S01]  /*0420*/  @!P1 VIADD R2, R2, 0x1 ;  /* 0x0000000102029836 */ /* 0x000fe20000000000 */
[----:B------:R-:W-:Y:S02]  /*0430*/  ISETP.NE.AND P1, PT, R11, RZ, PT ;  /* 0x000000ff0b00720c */ /* 0x000fe40003f25270 */
[----:B------:R-:W-:Y:S02]  /*0440*/  ISETP.GE.U32.AND P0, PT, R0, R7, PT ;  /* 0x000000070000720c */ /* 0x000fe40003f06070 */
[----:B------:R-:W-:Y:S02]  /*0450*/  LOP3.LUT R0, R8, R11, RZ, 0x3c, !PT ;  /* 0x0000000b08007212 */ /* 0x000fe400078e3cff */
[----:B-1----:R-:W-:Y:S02]  /*0460*/  LOP3.LUT R3, R5, 0xf, RZ, 0xc0, !PT ;  /* 0x0000000f05037812 */ /* 0x002fe400078ec0ff */
[----:B------:R-:W-:-:S02]  /*0470*/  ISETP.GE.AND P2, PT, R0, RZ, PT ;  /* 0x000000ff0000720c */ /* 0x000fc40003f46270 */
[----:B------:R-:W-:-:S04]  /*0480*/  SHF.R.U32.HI R43, RZ, 0x4, R5 ;  /* 0x00000004ff2b7819 */ /* 0x000fc80000011605 */
[----:B------:R-:W-:Y:S01]  /*0490*/  SGXT.U32 R43, R43, 0x3 ;  /* 0x000000032b2b781a */ /* 0x000fe20000000000 */
[----:B------:R-:W-:Y:S01]  /*04a0*/  @P0 VIADD R2, R2, 0x1 ;  /* 0x0000000102020836 */ /* 0x000fe20000000000 */
[----:B------:R-:W-:-:S03]  /*04b0*/  ISETP.GT.AND P0, PT, R46, 0x7f, PT ;  /* 0x0000007f2e00780c */ /* 0x000fc60003f04270 */
[----:B------:R-:W-:-:S04]  /*04c0*/  IMAD.MOV.U32 R4, RZ, RZ, R2 ;  /* 0x000000ffff047224 */ /* 0x000fc800078e0002 */
[----:B------:R-:W-:Y:S01]  /*04d0*/  @!P2 IMAD.MOV R4, RZ, RZ, -R4 ;  /* 0x000000ffff04a224 */ /* 0x000fe200078e0a04 */
[----:B------:R-:W-:-:S05]  /*04e0*/  @!P1 LOP3.LUT R4, RZ, R11, RZ, 0x33, !PT ;  /* 0x0000000bff049212 */ /* 0x000fca00078e33ff */
[----:B------:R-:W-:Y:S01]  /*04f0*/  IMAD.MOV R0, RZ, RZ, -R4 ;  /* 0x000000ffff007224 */ /* 0x000fe200078e0a04 */
[----:B------:R-:W-:Y:S01]  /*0500*/  @!P0 PRMT R32, RZ, 0x7610, R32 ;  /* 0x00007610ff208816 */ /* 0x000fe20000000020 */
[----:B------:R-:W-:Y:S01]  /*0510*/  @!P0 IMAD.SHL.U32 R2, R5, 0x10, RZ ;  /* 0x0000001005028824 */ /* 0x000fe200078e00ff */
[----:B------:R-:W-:Y:S01]  /*0520*/  @!P0 PRMT R34, RZ, 0x7610, R34 ;  /* 0x00007610ff228816 */ /* 0x000fe20000000022 */
[----:B------:R-:W-:Y:S01]  /*0530*/  IMAD R0, R11, R0, R8 ;  /* 0x000000000b007224 */ /* 0x000fe200078e0208 */
[----:B------:R-:W-:Y:S01]  /*0540*/  SHF.R.U32.HI R8, RZ, 0x4, R5 ;  /* 0x00000004ff087819 */ /* 0x000fe20000011605 */
[----:B------:R-:W-:Y:S01]  /*0550*/  IMAD.SHL.U32 R4, R4, 0x10, RZ ;  /* 0x0000001004047824 */ /* 0x000fe200078e00ff */
[----:B------:R-:W-:Y:S01]  /*0560*/  @!P0 PRMT R32, R32, 0x5410, RZ ;  /* 0x0000541020208816 */ /* 0x000fe200000000ff */
[----:B------:R-:W-:Y:S01]  /*0570*/  IMAD.IADD R0, R6, 0x1, R0 ;  /* 0x0000000106007824 */ /* 0x000fe200078e0200 */
[----:B------:R-:W-:-:S03]  /*0580*/  @!P0 PRMT R34, R34, 0x5410, RZ ;  /* 0x0000541022228816 */ /* 0x000fc600000000ff */
[----:B------:R-:W-:Y:S02]  /*0590*/  IMAD R0, R0, 0x10, R3 ;  /* 0x0000001000007824 */ /* 0x000fe400078e0203 */
[----:B------:R-:W-:-:S05]  /*05a0*/  @!P0 IMAD.SHL.U32 R3, R5, 0x20, RZ ;  /* 0x0000002005038824 */ /* 0x000fca00078e00ff */
[----:B------:R-:W-:Y:S01]  /*05b0*/  @!P0 LOP3.LUT R3, R3, 0x60, RZ, 0xc0, !PT ;  /* 0x0000006003038812 */ /* 0x000fe200078ec0ff */
[----:B0--3--:R-:W-:Y:S06]  /*05c0*/  @!P0 BRA `(.L_x_0) ;  /* 0x0000002400f48947 */ /* 0x009fec0003800000 */
[----:B------:R-:W-:Y:S01]  /*05d0*/  IABS R25, R12 ;  /* 0x0000000c00197213 */ /* 0x000fe20000000000 */
[C---:B------:R-:W-:Y:S01]  /*05e0*/  VIADD R22, R4.reuse, 0xb ;  /* 0x0000000b04167836 */ /* 0x040fe20000000000 */
[----:B------:R-:W-:Y:S01]  /*05f0*/  IABS R6, R13 ;  /* 0x0000000d00067213 */ /* 0x000fe20000000000 */
[C---:B------:R-:W-:Y:S01]  /*0600*/  VIADD R24, R4.reuse, 0xa ;  /* 0x0000000a04187836 */ /* 0x040fe20000000000 */
[----:B------:R-:W0:Y:S01]  /*0610*/  I2F.RP R9, R25 ;  /* 0x0000001900097306 */ /* 0x000e220000209400 */
[----:B------:R-:W-:Y:S01]  /*0620*/  IABS R18, R0 ;  /* 0x0000000000127213 */ /* 0x000fe20000000000 */
[C---:B------:R-:W-:Y:S01]  /*0630*/  VIADD R28, R4.reuse, 0x8 ;  /* 0x00000008041c7836 */ /* 0x040fe20000000000 */
[----:B------:R-:W-:Y:S01]  /*0640*/  IABS R23, R22 ;  /* 0x0000001600177213 */ /* 0x000fe20000000000 */
[----:B------:R-:W-:Y:S01]  /*0650*/  VIADD R30, R4, 0x7 ;  /* 0x00000007041e7836 */ /* 0x000fe20000000000 */
[----:B------:R-:W-:Y:S01]  /*0660*/  ISETP.NE.AND P3, PT, R12, RZ, PT ;  /* 0x000000ff0c00720c */ /* 0x000fe20003f65270 */
[C---:B------:R-:W-:Y:S01]  /*0670*/  VIADD R32, R4.reuse, 0x6 ;  /* 0x0000000604207836 */ /* 0x040fe20000000000 */
[----:B------:R-:W-:Y:S01]  /*0680*/  IABS R39, R4 ;  /* 0x0000000400277213 */ /* 0x000fe20000000000 */
[----:B------:R-:W1:Y:S01]  /*0690*/  I2F.RP R7, R6 ;  /* 0x0000000600077306 */ /* 0x000e620000209400 */
[C---:B------:R-:W-:Y:S01]  /*06a0*/  VIADD R26, R4.reuse, 0x9 ;  /* 0x00000009041a7836 */ /* 0x040fe20000000000 */
[----:B------:R-:W2:Y:S01]  /*06b0*/  LDCU UR5, c[0x0][0x3a4] ;  /* 0x00007480ff0577ac */ /* 0x000ea20008000800 */
[----:B------:R-:W-:Y:S01]  /*06c0*/  IABS R27, R32 ;  /* 0x00000020001b7213 */ /* 0x000fe20000000000 */
[----:B------:R-:W-:-:S02]  /*06d0*/  VIADD R34, R4, 0x3 ;  /* 0x0000000304227836 */ /* 0x000fc40000000000 */
[C---:B------:R-:W-:Y:S02]  /*06e0*/  VIADD R36, R4.reuse, 0x2 ;  /* 0x0000000204247836 */ /* 0x040fe40000000000 */
[----:B0-----:R-:W0:Y:S01]  /*06f0*/  MUFU.RCP R9, R9 ;  /* 0x0000000900097308 */ /* 0x001e220000001000 */
[----:B------:R-:W-:Y:S01]  /*0700*/  VIADD R38, R4, 0x1 ;  /* 0x0000000104267836 */ /* 0x000fe20000000000 */
[----:B------:R-:W-:Y:S01]  /*0710*/  IABS R33, R34 ;  /* 0x0000002200217213 */ /* 0x000fe20000000000 */
[----:B------:R-:W-:Y:S01]  /*0720*/  VIADD R44, R8, 0x38 ;  /* 0x00000038082c7836 */ /* 0x000fe20000000000 */
[----:B------:R-:W-:Y:S02]  /*0730*/  IABS R35, R36 ;  /* 0x0000002400237213 */ /* 0x000fe40000000000 */
[----:B------:R-:W-:Y:S02]  /*0740*/  IABS R37, R38 ;  /* 0x0000002600257213 */ /* 0x000fe40000000000 */
[----:B-1----:R-:W1:Y:S01]  /*0750*/  MUFU.RCP R7, R7 ;  /* 0x0000000700077308 */ /* 0x002e620000001000 */
[----:B0-----:R-:W-:-:S07]  /*0760*/  VIADD R10, R9, 0xffffffe ;  /* 0x0ffffffe090a7836 */ /* 0x001fce0000000000 */
[----:B------:R0:W3:Y:S01]  /*0770*/  F2I.FTZ.U32.TRUNC.NTZ R11, R10 ;  /* 0x0000000a000b7305 */ /* 0x0000e2000021f000 */
[----:B-1----:R-:W-:Y:S02]  /*0780*/  VIADD R2, R7, 0xffffffe ;  /* 0x0ffffffe07027836 */ /* 0x002fe40000000000 */
[----:B------:R-:W-:-:S05]  /*0790*/  VIADD R7, R4, 0xf ;  /* 0x0000000f04077836 */ /* 0x000fca0000000000 */
[----:B------:R1:W4:Y:S01]  /*07a0*/  F2I.FTZ.U32.TRUNC.NTZ R3, R2 ;  /* 0x0000000200037305 */ /* 0x000322000021f000 */
[----:B0-----:R-:W-:Y:S01]  /*07b0*/  IMAD.MOV.U32 R10, RZ, RZ, RZ ;  /* 0x000000ffff0a7224 */ /* 0x001fe200078e00ff */
[----:B------:R-:W-:Y:S01]  /*07c0*/  ISETP.GE.AND P0, PT, R7, RZ, PT ;  /* 0x000000ff0700720c */ /* 0x000fe20003f06270 */
[----:B---3--:R-:W-:Y:S02]  /*07d0*/  IMAD.MOV R14, RZ, RZ, -R11 ;  /* 0x000000ffff0e7224 */ /* 0x008fe400078e0a0b */
[----:B-1----:R-:W-:Y:S02]  /*07e0*/  IMAD.MOV.U32 R2, RZ, RZ, RZ ;  /* 0x000000ffff027224 */ /* 0x002fe400078e00ff */
[----:B------:R-:W-:-:S04]  /*07f0*/  IMAD R15, R14, R25, RZ ;  /* 0x000000190e0f7224 */ /* 0x000fc800078e02ff */
[----:B------:R-:W-:Y:S01]  /*0800*/  IMAD.HI.U32 R11, R11, R15, R10 ;  /* 0x0000000f0b0b7227 */ /* 0x000fe200078e000a */
[----:B------:R-:W-:-:S03]  /*0810*/  IABS R15, R7 ;  /* 0x00000007000f7213 */ /* 0x000fc60000000000 */
[----:B----4-:R-:W-:Y:S02]  /*0820*/  IMAD.MOV R9, RZ, RZ, -R3 ;  /* 0x000000ffff097224 */ /* 0x010fe400078e0a03 */
[----:B------:R-:W-:-:S04]  /*0830*/  IMAD.HI.U32 R11, R11, R18, RZ ;  /* 0x000000120b0b7227 */ /* 0x000fc800078e00ff */
[----:B------:R-:W-:Y:S02]  /*0840*/  IMAD.MOV R11, RZ, RZ, -R11 ;  /* 0x000000ffff0b7224 */ /* 0x000fe400078e0a0b */
[----:B------:R-:W-:Y:S02]  /*0850*/  IMAD R9, R9, R6, RZ ;  /* 0x0000000609097224 */ /* 0x000fe400078e02ff */
[----:B------:R-:W-:Y:S02]  /*0860*/  IMAD R18, R25, R11, R18 ;  /* 0x0000000b19127224 */ /* 0x000fe400078e0212 */
[----:B------:R-:W-:-:S03]  /*0870*/  IMAD.HI.U32 R2, R3, R9, R2 ;  /* 0x0000000903027227 */ /* 0x000fc600078e0002 */
[----:B------:R-:W-:Y:S01]  /*0880*/  ISETP.GT.U32.AND P2, PT, R25, R18, PT ;  /* 0x000000121900720c */ /* 0x000fe20003f44070 */
[C---:B------:R-:W-:Y:S02]  /*0890*/  VIADD R9, R4.reuse, 0xd ;  /* 0x0000000d04097836 */ /* 0x040fe40000000000 */
[----:B------:R-:W-:Y:S02]  /*08a0*/  VIADD R3, R4, 0xe ;  /* 0x0000000e04037836 */ /* 0x000fe40000000000 */
[C---:B------:R-:W-:Y:S01]  /*08b0*/  IMAD.HI.U32 R11, R2.reuse, R23, RZ ;  /* 0x00000017020b7227 */ /* 0x040fe200078e00ff */
[----:B------:R-:W-:Y:S02]  /*08c0*/  IABS R19, R9 ;  /* 0x0000000900137213 */ /* 0x000fe40000000000 */
[----:B------:R-:W-:Y:S01]  /*08d0*/  IABS R17, R3 ;  /* 0x0000000300117213 */ /* 0x000fe20000000000 */
[----:B------:R-:W-:Y:S01]  /*08e0*/  IMAD.MOV R14, RZ, RZ, -R11 ;  /* 0x000000ffff0e7224 */ /* 0x000fe200078e0a0b */
[----:B------:R-:W-:Y:S01]  /*08f0*/  ISETP.GE.AND P5, PT, R9, RZ, PT ;  /* 0x000000ff0900720c */ /* 0x000fe20003fa6270 */
[----:B------:R-:W-:Y:S01]  /*0900*/  IMAD.HI.U32 R9, R2, R19, RZ ;  /* 0x0000001302097227 */ /* 0x000fe200078e00ff */
[----:B------:R-:W-:-:S03]  /*0910*/  ISETP.GE.AND P1, PT, R3, RZ, PT ;  /* 0x000000ff0300720c */ /* 0x000fc60003f26270 */
[----:B------:R-:W-:Y:S02]  /*0920*/  @!P2 IMAD.IADD R18, R18, 0x1, -R25 ;  /* 0x000000011212a824 */ /* 0x000fe400078e0a19 */
[----:B------:R-:W-:-:S03]  /*0930*/  IMAD.HI.U32 R7, R2, R17, RZ ;  /* 0x0000001102077227 */ /* 0x000fc600078e00ff */
[----:B------:R-:W-:Y:S01]  /*0940*/  ISETP.GT.U32.AND P2, PT, R25, R18, PT ;  /* 0x000000121900720c */ /* 0x000fe20003f44070 */
[----:B------:R-:W-:Y:S02]  /*0950*/  IMAD.MOV R9, RZ, RZ, -R9 ;  /* 0x000000ffff097224 */ /* 0x000fe400078e0a09 */
[----:B------:R-:W-:Y:S02]  /*0960*/  IMAD.MOV R7, RZ, RZ, -R7 ;  /* 0x000000ffff077224 */ /* 0x000fe400078e0a07 */
[C---:B------:R-:W-:Y:S01]  /*0970*/  IMAD R11, R6.reuse, R9, R19 ;  /* 0x00000009060b7224 */ /* 0x040fe200078e0213 */
[----:B------:R-:W-:Y:S01]  /*0980*/  IABS R19, R24 ;  /* 0x0000001800137213 */ /* 0x000fe20000000000 */
[----:B------:R-:W-:Y:S02]  /*0990*/  IMAD R7, R6, R7, R17 ;  /* 0x0000000706077224 */ /* 0x000fe400078e0211 */
[----:B------:R-:W-:-:S04]  /*09a0*/  IMAD.HI.U32 R3, R2, R15, RZ ;  /* 0x0000000f02037227 */ /* 0x000fc800078e00ff */
[----:B------:R-:W-:Y:S01]  /*09b0*/  @!P2 IMAD.IADD R18, R18, 0x1, -R25 ;  /* 0x000000011212a824 */ /* 0x000fe200078e0a19 */
[----:B------:R-:W-:Y:S01]  /*09c0*/  ISETP.GE.AND P2, PT, R0, RZ, PT ;  /* 0x000000ff0000720c */ /* 0x000fe20003f46270 */
[----:B------:R-:W-:Y:S01]  /*09d0*/  VIADD R10, R4, 0xc ;  /* 0x0000000c040a7836 */ /* 0x000fe20000000000 */
[----:B------:R-:W-:Y:S01]  /*09e0*/  IABS R25, R30 ;  /* 0x0000001e00197213 */ /* 0x000fe20000000000 */
[----:B------:R-:W-:Y:S02]  /*09f0*/  IMAD.MOV.U32 R9, RZ, RZ, R18 ;  /* 0x000000ffff097224 */ /* 0x000fe400078e0012 */
[----:B------:R-:W-:Y:S01]  /*0a00*/  IMAD.MOV R3, RZ, RZ, -R3 ;  /* 0x000000ffff037224 */ /* 0x000fe200078e0a03 */
[----:B------:R-:W-:Y:S01]  /*0a10*/  IABS R21, R10 ;  /* 0x0000000a00157213 */ /* 0x000fe20000000000 */
[----:B------:R-:W-:Y:S01]  /*0a20*/  IMAD R17, R6, R14, R23 ;  /* 0x0000000e06117224 */ /* 0x000fe200078e0217 */
[----:B------:R-:W-:Y:S01]  /*0a30*/  ISETP.GE.AND P4, PT, R10, RZ, PT ;  /* 0x000000ff0a00720c */ /* 0x000fe20003f86270 */
[----:B------:R-:W-:Y:S01]  /*0a40*/  IMAD R3, R6, R3, R15 ;  /* 0x0000000306037224 */ /* 0x000fe200078e020f */
[----:B------:R-:W-:Y:S01]  /*0a50*/  IABS R23, R28 ;  /* 0x0000001c00177213 */ /* 0x000fe20000000000 */
[----:B------:R-:W-:-:S03]  /*0a60*/  IMAD.HI.U32 R10, R2, R21, RZ ;  /* 0x00000015020a7227 */ /* 0x000fc600078e00ff */
[C---:B------:R-:W-:Y:S01]  /*0a70*/  ISETP.GT.U32.AND P6, PT, R6.reuse, R3, PT ;  /* 0x000000030600720c */ /* 0x040fe20003fc4070 */
[----:B------:R-:W-:Y:S01]  /*0a80*/  @!P2 IMAD.MOV R9, RZ, RZ, -R9 ;  /* 0x000000ffff09a224 */ /* 0x000fe200078e0a09 */
[----:B------:R-:W-:Y:S01]  /*0a90*/  ISETP.GT.U32.AND P2, PT, R6, R7, PT ;  /* 0x000000070600720c */ /* 0x000fe20003f44070 */
[----:B------:R-:W-:Y:S01]  /*0aa0*/  IMAD.MOV R10, RZ, RZ, -R10 ;  /* 0x000000ffff0a7224 */ /* 0x000fe200078e0a0a */
[----:B------:R-:W-:Y:S01]  /*0ab0*/  @!P3 LOP3.LUT R9, RZ, R12, RZ, 0x33, !PT ;  /* 0x0000000cff09b212 */ /* 0x000fe200078e33ff */
[----:B------:R-:W-:Y:S01]  /*0ac0*/  IMAD.HI.U32 R16, R2, R23, RZ ;  /* 0x0000001702107227 */ /* 0x000fe200078e00ff */
[----:B------:R-:W-:-:S03]  /*0ad0*/  ISETP.GT.U32.AND P3, PT, R6, R11, PT ;  /* 0x0000000b0600720c */ /* 0x000fc60003f64070 */
[----:B------:R-:W-:Y:S01]  /*0ae0*/  IMAD R15, R6, R10, R21 ;  /* 0x0000000a060f7224 */ /* 0x000fe200078e0215 */
[----:B------:R-:W-:Y:S01]  /*0af0*/  IABS R21, R26 ;  /* 0x0000001a00157213 */ /* 0x000fe20000000000 */
[----:B------:R-:W-:-:S04]  /*0b00*/  IMAD.HI.U32 R10, R2, R19, RZ ;  /* 0x00000013020a7227 */ /* 0x000fc800078e00ff */
[----:B------:R-:W-:Y:S02]  /*0b10*/  @!P2 IMAD.IADD R7, R7, 0x1, -R6 ;  /* 0x000000010707a824 */ /* 0x000fe400078e0a06 */
[----:B------:R-:W-:Y:S02]  /*0b20*/  IMAD.MOV R10, RZ, RZ, -R10 ;  /* 0x000000ffff0a7224 */ /* 0x000fe400078e0a0a */
[--C-:B------:R-:W-:Y:S01]  /*0b30*/  @!P6 IMAD.IADD R3, R3, 0x1, -R6.reuse ;  /* 0x000000010303e824 */ /* 0x100fe200078e0a06 */
[C---:B------:R-:W-:Y:S01]  /*0b40*/  ISETP.GT.U32.AND P2, PT, R6.reuse, R7, PT ;  /* 0x000000070600720c */ /* 0x040fe20003f44070 */
[C---:B------:R-:W-:Y:S02]  /*0b50*/  IMAD R19, R6.reuse, R10, R19 ;  /* 0x0000000a06137224 */ /* 0x040fe400078e0213 */
[----:B------:R-:W-:Y:S01]  /*0b60*/  @!P3 IMAD.IADD R11, R11, 0x1, -R6 ;  /* 0x000000010b0bb824 */ /* 0x000fe200078e0a06 */
[C---:B------:R-:W-:Y:S01]  /*0b70*/  ISETP.GT.U32.AND P6, PT, R6.reuse, R3, PT ;  /* 0x000000030600720c */ /* 0x040fe20003fc4070 */
[----:B------:R-:W-:Y:S01]  /*0b80*/  IMAD.MOV R16, RZ, RZ, -R16 ;  /* 0x000000ffff107224 */ /* 0x000fe200078e0a10 */
[----:B------:R-:W-:Y:S01]  /*0b90*/  ISETP.GT.U32.AND P3, PT, R6, R19, PT ;  /* 0x000000130600720c */ /* 0x000fe20003f64070 */
[----:B------:R-:W-:-:S04]  /*0ba0*/  IMAD.HI.U32 R18, R2, R25, RZ ;  /* 0x0000001902127227 */ /* 0x000fc800078e00ff */
[C---:B------:R-:W-:Y:S02]  /*0bb0*/  IMAD R23, R6.reuse, R16, R23 ;  /* 0x0000001006177224 */ /* 0x040fe400078e0217 */
[----:B------:R-:W-:Y:S01]  /*0bc0*/  @!P2 IMAD.IADD R7, R7, 0x1, -R6 ;  /* 0x000000010707a824 */ /* 0x000fe200078e0a06 */
[----:B------:R-:W-:Y:S01]  /*0bd0*/  ISETP.GT.U32.AND P2, PT, R6, R17, PT ;  /* 0x000000110600720c */ /* 0x000fe20003f44070 */
[----:B------:R-:W-:-:S04]  /*0be0*/  IMAD.HI.U32 R20, R2, R27, RZ ;  /* 0x0000001b02147227 */ /* 0x000fc800078e00ff */
[----:B------:R-:W-:Y:S01]  /*0bf0*/  @!P6 IMAD.IADD R3, R3, 0x1, -R6 ;  /* 0x000000010303e824 */ /* 0x000fe200078e0a06 */
[----:B------:R-:W-:Y:S01]  /*0c00*/  ISETP.GT.U32.AND P6, PT, R6, R15, PT ;  /* 0x0000000f0600720c */ /* 0x000fe20003fc4070 */
[----:B------:R-:W-:Y:S02]  /*0c10*/  IMAD.MOV R18, RZ, RZ, -R18 ;  /* 0x000000ffff127224 */ /* 0x000fe400078e0a12 */
[----:B------:R-:W-:-:S04]  /*0c20*/  IMAD.HI.U32 R14, R2, R21, RZ ;  /* 0x00000015020e7227 */ /* 0x000fc800078e00ff */
[----:B------:R-:W-:Y:S01]  /*0c30*/  @!P2 IMAD.IADD R17, R17, 0x1, -R6 ;  /* 0x000000011111a824 */ /* 0x000fe200078e0a06 */
[C---:B------:R-:W-:Y:S01]  /*0c40*/  ISETP.GT.U32.AND P2, PT, R6.reuse, R23, PT ;  /* 0x000000170600720c */ /* 0x040fe20003f44070 */
[----:B------:R-:W-:Y:S02]  /*0c50*/  IMAD.MOV R20, RZ, RZ, -R20 ;  /* 0x000000ffff147224 */ /* 0x000fe400078e0a14 */
[----:B------:R-:W-:Y:S01]  /*0c60*/  @!P3 IMAD.IADD R19, R19, 0x1, -R6 ;  /* 0x000000011313b824 */ /* 0x000fe200078e0a06 */
[C---:B------:R-:W-:Y:S01]  /*0c70*/  ISETP.GT.U32.AND P3, PT, R6.reuse, R11, PT ;  /* 0x0000000b0600720c */ /* 0x040fe20003f64070 */
[----:B------:R-:W-:Y:S02]  /*0c80*/  IMAD R25, R6, R18, R25 ;  /* 0x0000001206197224 */ /* 0x000fe400078e0219 */
[----:B------:R-:W-:Y:S02]  /*0c90*/  IMAD.MOV R14, RZ, RZ, -R14 ;  /* 0x000000ffff0e7224 */ /* 0x000fe400078e0a0e */
[----:B------:R-:W-:-:S02]  /*0ca0*/  VIADD R18, R4, 0x5 ;  /* 0x0000000504127836 */ /* 0x000fc40000000000 */
[----:B------:R-:W-:Y:S02]  /*0cb0*/  IMAD R27, R6, R20, R27 ;  /* 0x00000014061b7224 */ /* 0x000fe400078e021b */
[----:B------:R-:W-:Y:S01]  /*0cc0*/  VIADD R20, R4, 0x4 ;  /* 0x0000000404147836 */ /* 0x000fe20000000000 */
[----:B------:R-:W-:Y:S01]  /*0cd0*/  IABS R29, R18 ;  /* 0x00000012001d7213 */ /* 0x000fe20000000000 */
[C---:B------:R-:W-:Y:S02]  /*0ce0*/  IMAD R21, R6.reuse, R14, R21 ;  /* 0x0000000e06157224 */ /* 0x040fe400078e0215 */
[--C-:B------:R-:W-:Y:S01]  /*0cf0*/  @!P6 IMAD.IADD R15, R15, 0x1, -R6.reuse ;  /* 0x000000010f0fe824 */ /* 0x100fe200078e0a06 */
[----:B------:R-:W-:Y:S01]  /*0d00*/  IABS R31, R20 ;  /* 0x00000014001f7213 */ /* 0x000fe20000000000 */
[----:B------:R-:W-:Y:S01]  /*0d10*/  @!P2 IMAD.IADD R23, R23, 0x1, -R6 ;  /* 0x000000011717a824 */ /* 0x000fe200078e0a06 */
[----:B------:R-:W-:Y:S01]  /*0d20*/  ISETP.GT.U32.AND P6, PT, R6, R21, PT ;  /* 0x000000150600720c */ /* 0x000fe20003fc4070 */
[----:B------:R-:W-:Y:S01]  /*0d30*/  IMAD.HI.U32 R10, R2, R29, RZ ;  /* 0x0000001d020a7227 */ /* 0x000fe200078e00ff */
[----:B------:R-:W-:-:S03]  /*0d40*/  ISETP.GT.U32.AND P2, PT, R6, R17, PT ;  /* 0x000000110600720c */ /* 0x000fc60003f44070 */
[----:B------:R-:W-:Y:S01]  /*0d50*/  @!P3 IMAD.IADD R11, R11, 0x1, -R6 ;  /* 0x000000010b0bb824 */ /* 0x000fe200078e0a06 */
[----:B------:R-:W-:Y:S01]  /*0d60*/  ISETP.GT.U32.AND P3, PT, R6, R15, PT ;  /* 0x0000000f0600720c */ /* 0x000fe20003f64070 */
[----:B------:R-:W-:-:S04]  /*0d70*/  IMAD.HI.U32 R12, R2, R31, RZ ;  /* 0x0000001f020c7227 */ /* 0x000fc800078e00ff */
[----:B------:R-:W-:Y:S02]  /*0d80*/  IMAD.MOV R10, RZ, RZ, -R10 ;  /* 0x000000ffff0a7224 */ /* 0x000fe400078e0a0a */
[----:B------:R-:W-:-:S04]  /*0d90*/  IMAD.HI.U32 R14, R2, R33, RZ ;  /* 0x00000021020e7227 */ /* 0x000fc800078e00ff */
[----:B------:R-:W-:Y:S02]  /*0da0*/  IMAD.MOV R12, RZ, RZ, -R12 ;  /* 0x000000ffff0c7224 */ /* 0x000fe400078e0a0c */
[C---:B------:R-:W-:Y:S02]  /*0db0*/  IMAD R29, R6.reuse, R10, R29 ;  /* 0x0000000a061d7224 */ /* 0x040fe400078e021d */
[----:B------:R-:W-:Y:S02]  /*0dc0*/  IMAD R31, R6, R12, R31 ;  /* 0x0000000c061f7224 */ /* 0x000fe400078e021f */
[----:B------:R-:W-:Y:S02]  /*0dd0*/  IMAD.MOV R14, RZ, RZ, -R14 ;  /* 0x000000ffff0e7224 */ /* 0x000fe400078e0a0e */
[----:B------:R-:W-:-:S04]  /*0de0*/  IMAD.HI.U32 R10, R2, R35, RZ ;  /* 0x00000023020a7227 */ /* 0x000fc800078e00ff */
[----:B------:R-:W-:-:S04]  /*0df0*/  IMAD.HI.U32 R12, R2, R37, RZ ;  /* 0x00000025020c7227 */ /* 0x000fc800078e00ff */
[--C-:B------:R-:W-:Y:S01]  /*0e00*/  @!P6 IMAD.IADD R21, R21, 0x1, -R6.reuse ;  /* 0x000000011515e824 */ /* 0x100fe200078e0a06 */
[C---:B------:R-:W-:Y:S01]  /*0e10*/  ISETP.GT.U32.AND P6, PT, R6.reuse, R25, PT ;  /* 0x000000190600720c */ /* 0x040fe20003fc4070 */
[----:B------:R-:W-:Y:S01]  /*0e20*/  @!P2 IMAD.IADD R17, R17, 0x1, -R6 ;  /* 0x000000011111a824 */ /* 0x000fe200078e0a06 */
[C---:B------:R-:W-:Y:S01]  /*0e30*/  ISETP.GT.U32.AND P2, PT, R6.reuse, R29, PT ;  /* 0x0000001d0600720c */ /* 0x040fe20003f44070 */
[C---:B------:R-:W-:Y:S02]  /*0e40*/  IMAD R33, R6.reuse, R14, R33 ;  /* 0x0000000e06217224 */ /* 0x040fe400078e0221 */
[----:B------:R-:W-:Y:S02]  /*0e50*/  IMAD.MOV R14, RZ, RZ, -R10 ;  /* 0x000000ffff0e7224 */ /* 0x000fe400078e0a0a */
[----:B------:R-:W-:Y:S02]  /*0e60*/  IMAD.MOV R16, RZ, RZ, -R12 ;  /* 0x000000ffff107224 */ /* 0x000fe400078e0a0c */
[----:B------:R-:W-:Y:S01]  /*0e70*/  @!P3 IMAD.IADD R15, R15, 0x1, -R6 ;  /* 0x000000010f0fb824 */ /* 0x000fe200078e0a06 */
[----:B------:R-:W-:Y:S01]  /*0e80*/  ISETP.GT.U32.AND P3, PT, R6, R27, PT ;  /* 0x0000001b0600720c */ /* 0x000fe20003f64070 */
[----:B------:R-:W-:-:S02]  /*0e90*/  IMAD.MOV.U32 R10, RZ, RZ, R3 ;  /* 0x000000ffff0a7224 */ /* 0x000fc400078e0003 */
[----:B------:R-:W-:Y:S01]  /*0ea0*/  IMAD.MOV.U32 R12, RZ, RZ, R7 ;  /* 0x000000ffff0c7224 */ /* 0x000fe200078e0007 */
[----:B------:R-:W-:Y:S01]  /*0eb0*/  LOP3.LUT R7, R5, 0x7, RZ, 0xc0, !PT ;  /* 0x0000000705077812 */ /* 0x000fe200078ec0ff */
[----:B------:R-:W-:Y:S01]  /*0ec0*/  @!P0 IMAD.MOV R10, RZ, RZ, -R10 ;  /* 0x000000ffff0a8224 */ /* 0x000fe200078e0a0a */
[C---:B------:R-:W-:Y:S01]  /*0ed0*/  ISETP.GT.U32.AND P0, PT, R6.reuse, R19, PT ;  /* 0x000000130600720c */ /* 0x040fe20003f04070 */
[----:B------:R-:W-:Y:S01]  /*0ee0*/  @!P1 IMAD.MOV R12, RZ, RZ, -R12 ;  /* 0x000000ffff0c9224 */ /* 0x000fe200078e0a0c */
[C---:B------:R-:W-:Y:S01]  /*0ef0*/  ISETP.GT.U32.AND P1, PT, R6.reuse, R21, PT ;  /* 0x000000150600720c */ /* 0x040fe20003f24070 */
[C---:B------:R-:W-:Y:S02]  /*0f00*/  IMAD R37, R6.reuse, R16, R37 ;  /* 0x0000001006257224 */ /* 0x040fe400078e0225 */
[--C-:B------:R-:W-:Y:S01]  /*0f10*/  @!P6 IMAD.IADD R25, R25, 0x1, -R6.reuse ;  /* 0x000000011919e824 */ /* 0x100fe200078e0a06 */
[----:B------:R-:W-:Y:S01]  /*0f20*/  ISETP.GT.U32.AND P6, PT, R6, R23, PT ;  /* 0x000000170600720c */ /* 0x000fe20003fc4070 */
[--C-:B------:R-:W-:Y:S01]  /*0f30*/  @!P2 IMAD.IADD R29, R29, 0x1, -R6.reuse ;  /* 0x000000011d1da824 */ /* 0x100fe200078e0a06 */
[----:B------:R-:W-:Y:S01]  /*0f40*/  ISETP.GE.AND P2, PT, R24, RZ, PT ;  /* 0x000000ff1800720c */ /* 0x000fe20003f46270 */
[----:B------:R-:W-:Y:S01]  /*0f50*/  @!P3 IMAD.IADD R27, R27, 0x1, -R6 ;  /* 0x000000011b1bb824 */ /* 0x000fe200078e0a06 */
[C---:B------:R-:W-:Y:S01]  /*0f60*/  ISETP.GT.U32.AND P3, PT, R6.reuse, R37, PT ;  /* 0x000000250600720c */ /* 0x040fe20003f64070 */
[----:B------:R-:W-:Y:S01]  /*0f70*/  @!P4 IMAD.MOV R15, RZ, RZ, -R15 ;  /* 0x000000ffff0fc224 */ /* 0x000fe200078e0a0f */
[----:B------:R-:W-:Y:S01]  /*0f80*/  ISETP.GT.U32.AND P4, PT, R6, R29, PT ;  /* 0x0000001d0600720c */ /* 0x000fe20003f84070 */
[----:B------:R-:W-:-:S04]  /*0f90*/  IMAD.HI.U32 R2, R2, R39, RZ ;  /* 0x0000002702027227 */ /* 0x000fc800078e00ff */
[----:B------:R-:W-:Y:S01]  /*0fa0*/  @!P5 IMAD.MOV R11, RZ, RZ, -R11 ;  /* 0x000000ffff0bd224 */ /* 0x000fe200078e0a0b */
[C---:B------:R-:W-:Y:S01]  /*0fb0*/  ISETP.GT.U32.AND P5, PT, R6.reuse, R25, PT ;  /* 0x000000190600720c */ /* 0x040fe20003fa4070 */
[--C-:B------:R-:W-:Y:S01]  /*0fc0*/  @!P0 IMAD.IADD R19, R19, 0x1, -R6.reuse ;  /* 0x0000000113138824 */ /* 0x100fe200078e0a06 */
[C---:B------:R-:W-:Y:S01]  /*0fd0*/  ISETP.GT.U32.AND P0, PT, R6.reuse, R31, PT ;  /* 0x0000001f0600720c */ /* 0x040fe20003f04070 */
[----:B------:R-:W-:Y:S01]  /*0fe0*/  @!P1 IMAD.IADD R21, R21, 0x1, -R6 ;  /* 0x0000000115159824 */ /* 0x000fe200078e0a06 */
[C---:B------:R-:W-:Y:S01]  /*0ff0*/  ISETP.GT.U32.AND P1, PT, R6.reuse, R33, PT ;  /* 0x000000210600720c */ /* 0x040fe20003f24070 */
[C---:B------:R-:W-:Y:S02]  /*1000*/  IMAD R35, R6.reuse, R14, R35 ;  /* 0x0000000e06237224 */ /* 0x040fe400078e0223 */
[----:B------:R-:W-:Y:S02]  /*1010*/  IMAD.MOV R2, RZ, RZ, -R2 ;  /* 0x000000ffff027224 */ /* 0x000fe400078e0a02 */
[----:B------:R-:W-:Y:S01]  /*1020*/  @!P6 IMAD.IADD R23, R23, 0x1, -R6 ;  /* 0x000000011717e824 */ /* 0x000fe200078e0a06 */
[C---:B------:R-:W-:Y:S01]  /*1030*/  ISETP.GT.U32.AND P6, PT, R6.reuse, R35, PT ;  /* 0x000000230600720c */ /* 0x040fe20003fc4070 */
[----:B------:R-:W-:-:S02]  /*1040*/  IMAD R39, R6, R2, R39 ;  /* 0x0000000206277224 */ /* 0x000fc400078e0227 */
[--C-:B------:R-:W-:Y:S01]  /*1050*/  @!P3 IMAD.IADD R37, R37, 0x1, -R6.reuse ;  /* 0x000000012525b824 */ /* 0x100fe200078e0a06 */
[C---:B------:R-:W-:Y:S01]  /*1060*/  ISETP.GT.U32.AND P3, PT, R6.reuse, R27, PT ;  /* 0x0000001b0600720c */ /* 0x040fe20003f64070 */
[--C-:B------:R-:W-:Y:S01]  /*1070*/  @!P4 IMAD.IADD R29, R29, 0x1, -R6.reuse ;  /* 0x000000011d1dc824 */ /* 0x100fe200078e0a06 */
[----:B------:R-:W-:Y:S01]  /*1080*/  ISETP.GT.U32.AND P4, PT, R6, R39, PT ;  /* 0x000000270600720c */ /* 0x000fe20003f84070 */
[--C-:B------:R-:W-:Y:S01]  /*1090*/  @!P5 IMAD.IADD R25, R25, 0x1, -R6.reuse ;  /* 0x000000011919d824 */ /* 0x100fe200078e0a06 */
[----:B------:R-:W-:Y:S01]  /*10a0*/  ISETP.GE.AND P5, PT, R22, RZ, PT ;  /* 0x000000ff1600720c */ /* 0x000fe20003fa6270 */
[--C-:B------:R-:W-:Y:S01]  /*10b0*/  @!P0 IMAD.IADD R31, R31, 0x1, -R6.reuse ;  /* 0x000000011f1f8824 */ /* 0x100fe200078e0a06 */
[----:B------:R-:W-:Y:S01]  /*10c0*/  ISETP.GE.AND P0, PT, R26, RZ, PT ;  /* 0x000000ff1a00720c */ /* 0x000fe20003f06270 */
[--C-:B------:R-:W-:Y:S01]  /*10d0*/  @!P1 IMAD.IADD R33, R33, 0x1, -R6.reuse ;  /* 0x0000000121219824 */ /* 0x100fe200078e0a06 */
[----:B------:R-:W-:Y:S01]  /*10e0*/  ISETP.GE.AND P1, PT, R28, RZ, PT ;  /* 0x000000ff1c00720c */ /* 0x000fe20003f26270 */
[----:B------:R-:W-:Y:S01]  /*10f0*/  @!P6 IMAD.IADD R35, R35, 0x1, -R6 ;  /* 0x000000012323e824 */ /* 0x000fe200078e0a06 */
[----:B------:R-:W-:Y:S01]  /*1100*/  ISETP.GE.AND P6, PT, R30, RZ, PT ;  /* 0x000000ff1e00720c */ /* 0x000fe20003fc6270 */
[----:B------:R-:W-:-:S02]  /*1110*/  IMAD.SHL.U32 R2, R5, 0x40, RZ ;  /* 0x0000004005027824 */ /* 0x000fc400078e00ff */
[--C-:B------:R-:W-:Y:S01]  /*1120*/  @!P3 IMAD.IADD R27, R27, 0x1, -R6.reuse ;  /* 0x000000011b1bb824 */ /* 0x100fe200078e0a06 */
[----:B------:R-:W-:Y:S01]  /*1130*/  ISETP.GE.AND P3, PT, R18, RZ, PT ;  /* 0x000000ff1200720c */ /* 0x000fe20003f66270 */
[----:B------:R-:W-:Y:S01]  /*1140*/  IMAD.SHL.U32 R3, R5, 0x20, RZ ;  /* 0x0000002005037824 */ /* 0x000fe200078e00ff */
[----:B------:R-:W-:Y:S01]  /*1150*/  SHF.R.S32.HI R18, RZ, 0x2, R5 ;  /* 0x00000002ff127819 */ /* 0x000fe20000011405 */
[----:B------:R-:W-:Y:S01]  /*1160*/  @!P4 IMAD.IADD R39, R39, 0x1, -R6 ;  /* 0x000000012727c824 */ /* 0x000fe200078e0a06 */
[----:B------:R-:W-:Y:S01]  /*1170*/  LOP3.LUT R16, R2, 0x800, RZ, 0xc0, !PT ;  /* 0x0000080002107812 */ /* 0x000fe200078ec0ff */
[----:B------:R-:W-:Y:S01]  /*1180*/  @!P5 IMAD.MOV R17, RZ, RZ, -R17 ;  /* 0x000000ffff11d224 */ /* 0x000fe200078e0a11 */
[C---:B------:R-:W-:Y:S01]  /*1190*/  ISETP.GT.U32.AND P5, PT, R6.reuse, R35, PT ;  /* 0x000000230600720c */ /* 0x040fe20003fa4070 */
[----:B------:R-:W-:Y:S01]  /*11a0*/  @!P2 IMAD.MOV R19, RZ, RZ, -R19 ;  /* 0x000000ffff13a224 */ /* 0x000fe200078e0a13 */
[C---:B------:R-:W-:Y:S01]  /*11b0*/  ISETP.GT.U32.AND P2, PT, R6.reuse, R31, PT ;  /* 0x0000001f0600720c */ /* 0x040fe20003f44070 */
[----:B------:R-:W-:Y:S01]  /*11c0*/  @!P0 IMAD.MOV R21, RZ, RZ, -R21 ;  /* 0x000000ffff158224 */ /* 0x000fe200078e0a15 */
[C---:B------:R-:W-:Y:S01]  /*11d0*/  ISETP.GT.U32.AND P0, PT, R6.reuse, R33, PT ;  /* 0x000000210600720c */ /* 0x040fe20003f04070 */
[----:B------:R-:W-:Y:S01]  /*11e0*/  @!P1 IMAD.MOV R23, RZ, RZ, -R23 ;  /* 0x000000ffff179224 */ /* 0x000fe200078e0a17 */
[----:B------:R-:W-:Y:S01]  /*11f0*/  ISETP.GT.U32.AND P1, PT, R6, R37, PT ;  /* 0x000000250600720c */ /* 0x000fe20003f24070 */
[----:B------:R-:W-:Y:S01]  /*1200*/  IMAD.SHL.U32 R14, R5, 0x2, RZ ;  /* 0x00000002050e7824 */ /* 0x000fe200078e00ff */
[----:B------:R-:W-:Y:S01]  /*1210*/  LOP3.LUT R3, R3, 0x60, RZ, 0xc0, !PT ;  /* 0x0000006003037812 */ /* 0x000fe200078ec0ff */
[C---:B------:R-:W-:Y:S01]  /*1220*/  IMAD.SHL.U32 R45, R7.reuse, 0x10, RZ ;  /* 0x00000010072d7824 */ /* 0x040fe200078e00ff */
[----:B------:R-:W-:Y:S01]  /*1230*/  SGXT R2, R18, 0x1 ;  /* 0x000000011202781a */ /* 0x000fe20000000200 */
[----:B------:R-:W-:Y:S01]  /*1240*/  @!P6 IMAD.MOV R25, RZ, RZ, -R25 ;  /* 0x000000ffff19e224 */ /* 0x000fe200078e0a19 */
[----:B------:R-:W-:Y:S01]  /*1250*/  ISETP.GT.U32.AND P4, PT, R6, R39, PT ;  /* 0x000000270600720c */ /* 0x000fe20003f84070 */
[----:B------:R-:W-:Y:S01]  /*1260*/  IMAD R16, R7, 0x100, R16 ;  /* 0x0000010007107824 */ /* 0x000fe200078e0210 */
[----:B------:R-:W-:Y:S01]  /*1270*/  LOP3.LUT R41, R3, 0x90, R2, 0xf8, !PT ;  /* 0x0000009003297812 */ /* 0x000fe200078ef802 */
[--C-:B------:R-:W-:Y:S01]  /*1280*/  @!P2 IMAD.IADD R31, R31, 0x1, -R6.reuse ;  /* 0x000000011f1fa824 */ /* 0x100fe200078e0a06 */
[----:B------:R-:W-:Y:S01]  /*1290*/  ISETP.GE.AND P6, PT, R32, RZ, PT ;  /* 0x000000ff2000720c */ /* 0x000fe20003fc6270 */
[----:B------:R-:W-:Y:S01]  /*12a0*/  @!P0 IMAD.IADD R33, R33, 0x1, -R6 ;  /* 0x0000000121218824 */ /* 0x000fe200078e0a06 */
[----:B------:R-:W-:Y:S01]  /*12b0*/  LOP3.LUT R47, R45, 0x30, R14, 0x78, !PT ;  /* 0x000000302d2f7812 */ /* 0x000fe200078e780e */
[----:B------:R-:W-:Y:S01]  /*12c0*/  @!P5 IMAD.IADD R35, R35, 0x1, -R6 ;  /* 0x000000012323d824 */ /* 0x000fe200078e0a06 */
[----:B------:R-:W-:Y:S01]  /*12d0*/  SHF.R.S32.HI R7, RZ, 0x1f, R46 ;  /* 0x0000001fff077819 */ /* 0x000fe2000001142e */
[----:B------:R-:W-:Y:S01]  /*12e0*/  @!P1 IMAD.IADD R37, R37, 0x1, -R6 ;  /* 0x0000000125259824 */ /* 0x000fe200078e0a06 */
[----:B------:R-:W-:Y:S01]  /*12f0*/  LOP3.LUT R45, R41, 0x10, R14, 0x78, !PT ;  /* 0x00000010292d7812 */ /* 0x000fe200078e780e */
[----:B------:R-:W-:Y:S01]  /*1300*/  @!P3 IMAD.MOV R29, RZ, RZ, -R29 ;  /* 0x000000ffff1db224 */ /* 0x000fe200078e0a1d */
[----:B------:R-:W0:Y:S01]  /*1310*/  LDC R14, c[0x0][0x3b0] ;  /* 0x0000ec00ff0e7b82 */ /* 0x000e220000000800 */
[----:B------:R-:W-:Y:S01]  /*1320*/  LEA.HI R46, R7, R46, RZ, 0x7 ;  /* 0x0000002e072e7211 */ /* 0x000fe200078f38ff */
[----:B------:R-:W-:Y:S01]  /*1330*/  @!P4 IMAD.IADD R39, R39, 0x1, -R6 ;  /* 0x000000012727c824 */ /* 0x000fe200078e0a06 */
[----:B------:R-:W-:Y:S01]  /*1340*/  ISETP.GE.AND P2, PT, R20, RZ, PT ;  /* 0x000000ff1400720c */ /* 0x000fe20003f46270 */
[----:B------:R-:W-:Y:S01]  /*1350*/  IMAD.SHL.U32 R2, R5, 0x10, RZ ;  /* 0x0000001005027824 */ /* 0x000fe200078e00ff */
[----:B------:R-:W-:Y:S01]  /*1360*/  ISETP.GE.AND P0, PT, R34, RZ, PT ;  /* 0x000000ff2200720c */ /* 0x000fe20003f06270 */
[----:B------:R-:W-:Y:S01]  /*1370*/  @!P6 IMAD.MOV R27, RZ, RZ, -R27 ;  /* 0x000000ffff1be224 */ /* 0x000fe200078e0a1b */
[----:B------:R-:W-:Y:S01]  /*1380*/  ISETP.GE.AND P5, PT, R36, RZ, PT ;  /* 0x000000ff2400720c */ /* 0x000fe20003fa6270 */
[----:B------:R-:W1:Y:S01]  /*1390*/  LDC.64 R6, c[0x0][0x388] ;  /* 0x0000e200ff067b82 */ /* 0x000e620000000a00 */
[----:B------:R-:W-:Y:S01]  /*13a0*/  ISETP.GE.AND P1, PT, R38, RZ, PT ;  /* 0x000000ff2600720c */ /* 0x000fe20003f26270 */
[----:B--2---:R-:W-:Y:S01]  /*13b0*/  IMAD R9, R9, UR5, RZ ;  /* 0x0000000509097c24 */ /* 0x004fe2000f8e02ff */
[----:B------:R-:W-:Y:S01]  /*13c0*/  ISETP.GE.AND P6, PT, R4, RZ, PT ;  /* 0x000000ff0400720c */ /* 0x000fe20003fc6270 */
[----:B------:R-:W-:Y:S01]  /*13d0*/  IMAD.IADD R41, R16, 0x1, R47 ;  /* 0x0000000110297824 */ /* 0x000fe200078e022f */
[----:B------:R-:W-:Y:S01]  /*13e0*/  ISETP.NE.AND P4, PT, R13, RZ, PT ;  /* 0x000000ff0d00720c */ /* 0x000fe20003f85270 */
[----:B------:R-:W2:Y:S01]  /*13f0*/  LDCU UR5, c[0x0][0x3a0] ;  /* 0x00007400ff0577ac */ /* 0x000ea20008000800 */
[----:B------:R-:W-:Y:S01]  /*1400*/  LOP3.LUT R13, RZ, R13, RZ, 0x33, !PT ;  /* 0x0000000dff0d7212 */ /* 0x000fe200078e33ff */
[----:B------:R-:W-:Y:S01]  /*1410*/  @!P2 IMAD.MOV R31, RZ, RZ, -R31 ;  /* 0x000000ffff1fa224 */ /* 0x000fe200078e0a1f */
[----:B------:R-:W3:Y:S01]  /*1420*/  LDC R20, c[0x0][0x3ac] ;  /* 0x0000eb00ff147b82 */ /* 0x000ee20000000800 */
[----:B------:R-:W-:Y:S01]  /*1430*/  @!P0 IMAD.MOV R33, RZ, RZ, -R33 ;  /* 0x000000ffff218224 */ /* 0x000fe200078e0a21 */
[C---:B------:R-:W-:Y:S01]  /*1440*/  SEL R10, R13.reuse, R10, !P4 ;  /* 0x0000000a0d0a7207 */ /* 0x040fe20006000000 */
[----:B------:R-:W-:Y:S01]  /*1450*/  @!P5 IMAD.MOV R35, RZ, RZ, -R35 ;  /* 0x000000ffff23d224 */ /* 0x000fe200078e0a23 */
[C---:B------:R-:W-:Y:S01]  /*1460*/  SEL R12, R13.reuse, R12, !P4 ;  /* 0x0000000c0d0c7207 */ /* 0x040fe20006000000 */
[----:B------:R-:W-:Y:S01]  /*1470*/  @!P1 IMAD.MOV R37, RZ, RZ, -R37 ;  /* 0x000000ffff259224 */ /* 0x000fe200078e0a25 */
[C---:B------:R-:W-:Y:S01]  /*1480*/  SEL R11, R13.reuse, R11, !P4 ;  /* 0x0000000b0d0b7207 */ /* 0x040fe20006000000 */
[----:B------:R-:W-:Y:S01]  /*1490*/  @!P6 IMAD.MOV R39, RZ, RZ, -R39 ;  /* 0x000000ffff27e224 */ /* 0x000fe200078e0a27 */
[C---:B------:R-:W-:Y:S01]  /*14a0*/  SEL R15, R13.reuse, R15, !P4 ;  /* 0x0000000f0d0f7207 */ /* 0x040fe20006000000 */
[-C--:B0-----:R-:W-:Y:S01]  /*14b0*/  IMAD R80, R10, R14.reuse, RZ ;  /* 0x0000000e0a507224 */ /* 0x081fe200078e02ff */
[C---:B------:R-:W-:Y:S01]  /*14c0*/  SEL R17, R13.reuse, R17, !P4 ;  /* 0x000000110d117207 */ /* 0x040fe20006000000 */
[-C--:B------:R-:W-:Y:S01]  /*14d0*/  IMAD R12, R12, R14.reuse, RZ ;  /* 0x0000000e0c0c7224 */ /* 0x080fe200078e02ff */
[----:B------:R-:W-:Y:S01]  /*14e0*/  SEL R19, R13, R19, !P4 ;  /* 0x000000130d137207 */ /* 0x000fe20006000000 */
        /* <DEDUP_REMOVED lines=20> */
[----:B------:R-:W-:Y:S01]  /*1630*/  IMAD R33, R33, R14, RZ ;  /* 0x0000000e21217224 */ /* 0x000fe200078e02ff */
[----:B-1----:R-:W-:Y:S01]  /*1640*/  LEA R81, P3, R80, R6, 0x1 ;  /* 0x0000000650517211 */ /* 0x002fe200078608ff */
[----:B------:R-:W-:Y:S01]  /*1650*/  IMAD R35, R35, R14, RZ ;  /* 0x0000000e23237224 */ /* 0x000fe200078e02ff */
[----:B------:R-:W-:Y:S01]  /*1660*/  LEA R79, P2, R12, R6, 0x1 ;  /* 0x000000060c4f7211 */ /* 0x000fe200078408ff */
[-C--:B------:R-:W-:Y:S01]  /*1670*/  IMAD R37, R37, R14.reuse, RZ ;  /* 0x0000000e25257224 */ /* 0x080fe200078e02ff */
[-C--:B------:R-:W-:Y:S01]  /*1680*/  LEA.HI.X.SX32 R80, R80, R7.reuse, 0x1, P3 ;  /* 0x0000000750507211 */ /* 0x080fe200018f0eff */
[----:B------:R-:W-:Y:S01]  /*1690*/  IMAD R13, R13, R14, RZ ;  /* 0x0000000e0d0d7224 */ /* 0x000fe200078e02ff */
[----:B------:R-:W-:Y:S01]  /*16a0*/  LEA.HI.X.SX32 R78, R12, R7, 0x1, P2 ;  /* 0x000000070c4e7211 */ /* 0x000fe200010f0eff */
[----:B------:R-:W0:Y:S01]  /*16b0*/  LDC.64 R10, c[0x0][0x380] ;  /* 0x0000e000ff0a7b82 */ /* 0x000e220000000a00 */
[----:B------:R-:W-:-:S02]  /*16c0*/  LEA R77, P1, R76, R6, 0x1 ;  /* 0x000000064c4d7211 */ /* 0x000fc400078208ff */
[-C--:B------:R-:W-:Y:S02]  /*16d0*/  LEA R75, P0, R15, R6.reuse, 0x1 ;  /* 0x000000060f4b7211 */ /* 0x080fe400078008ff */
[-C--:B------:R-:W-:Y:S02]  /*16e0*/  LEA R73, P4, R17, R6.reuse, 0x1 ;  /* 0x0000000611497211 */ /* 0x080fe400078808ff */
[-C--:B------:R-:W-:Y:S02]  /*16f0*/  LEA R71, P6, R19, R6.reuse, 0x1 ;  /* 0x0000000613477211 */ /* 0x080fe400078c08ff */
[-C--:B------:R-:W-:Y:S02]  /*1700*/  LEA R69, P5, R21, R6.reuse, 0x1 ;  /* 0x0000000615457211 */ /* 0x080fe400078a08ff */
[-C--:B------:R-:W-:Y:S02]  /*1710*/  LEA R67, P3, R23, R6.reuse, 0x1 ;  /* 0x0000000617437211 */ /* 0x080fe400078608ff */
[----:B------:R-:W-:-:S02]  /*1720*/  LEA R63, P2, R25, R6, 0x1 ;  /* 0x00000006193f7211 */ /* 0x000fc400078408ff */
[-C--:B------:R-:W-:Y:S02]  /*1730*/  LEA.HI.X.SX32 R76, R76, R7.reuse, 0x1, P1 ;  /* 0x000000074c4c7211 */ /* 0x080fe400008f0eff */
[-C--:B------:R-:W-:Y:S02]  /*1740*/  LEA.HI.X.SX32 R74, R15, R7.reuse, 0x1, P0 ;  /* 0x000000070f4a7211 */ /* 0x080fe400000f0eff */
[-C--:B------:R-:W-:Y:S02]  /*1750*/  LEA.HI.X.SX32 R72, R17, R7.reuse, 0x1, P4 ;  /* 0x0000000711487211 */ /* 0x080fe400020f0eff */
[-C--:B------:R-:W-:Y:S02]  /*1760*/  LEA.HI.X.SX32 R70, R19, R7.reuse, 0x1, P6 ;  /* 0x0000000713467211 */ /* 0x080fe400030f0eff */
[-C--:B------:R-:W-:Y:S02]  /*1770*/  LEA.HI.X.SX32 R68, R21, R7.reuse, 0x1, P5 ;  /* 0x0000000715447211 */ /* 0x080fe400028f0eff */
[----:B------:R-:W-:-:S02]  /*1780*/  LEA.HI.X.SX32 R66, R23, R7, 0x1, P3 ;  /* 0x0000000717427211 */ /* 0x000fc400018f0eff */
[----:B------:R-:W-:Y:S02]  /*1790*/  LEA.HI.X.SX32 R62, R25, R7, 0x1, P2 ;  /* 0x00000007193e7211 */ /* 0x000fe400010f0eff */
[-C--:B------:R-:W-:Y:S02]  /*17a0*/  LEA R61, P1, R27, R6.reuse, 0x1 ;  /* 0x000000061b3d7211 */ /* 0x080fe400078208ff */
[-C--:B------:R-:W-:Y:S02]  /*17b0*/  LEA R59, P0, R29, R6.reuse, 0x1 ;  /* 0x000000061d3b7211 */ /* 0x080fe400078008ff */
[-C--:B------:R-:W-:Y:S02]  /*17c0*/  LEA R57, P4, R31, R6.reuse, 0x1 ;  /* 0x000000061f397211 */ /* 0x080fe400078808ff */
[-C--:B------:R-:W-:Y:S02]  /*17d0*/  LEA R54, P6, R33, R6.reuse, 0x1 ;  /* 0x0000000621367211 */ /* 0x080fe400078c08ff */
[----:B------:R-:W-:-:S02]  /*17e0*/  LEA R52, P5, R35, R6, 0x1 ;  /* 0x0000000623347211 */ /* 0x000fc400078a08ff */
[-C--:B------:R-:W-:Y:S02]  /*17f0*/  LEA R50, P3, R37, R6.reuse, 0x1 ;  /* 0x0000000625327211 */ /* 0x080fe400078608ff */
[----:B------:R-:W-:Y:S02]  /*1800*/  LEA R49, P2, R13, R6, 0x1 ;  /* 0x000000060d317211 */ /* 0x000fe400078408ff */
[-C--:B------:R-:W-:Y:S02]  /*1810*/  LEA.HI.X.SX32 R60, R27, R7.reuse, 0x1, P1 ;  /* 0x000000071b3c7211 */ /* 0x080fe400008f0eff */
[-C--:B------:R-:W-:Y:S02]  /*1820*/  LEA.HI.X.SX32 R58, R29, R7.reuse, 0x1, P0 ;  /* 0x000000071d3a7211 */ /* 0x080fe400000f0eff */
[-C--:B------:R-:W-:Y:S02]  /*1830*/  LEA.HI.X.SX32 R56, R31, R7.reuse, 0x1, P4 ;  /* 0x000000071f387211 */ /* 0x080fe400020f0eff */
[----:B------:R-:W-:-:S02]  /*1840*/  LEA.HI.X.SX32 R55, R33, R7, 0x1, P6 ;  /* 0x0000000721377211 */ /* 0x000fc400030f0eff */
[----:B------:R-:W-:Y:S02]  /*1850*/  CS2R R32, SRZ ;  /* 0x0000000000207805 */ /* 0x000fe4000001ff00 */
[-C--:B------:R-:W-:Y:S02]  /*1860*/  LEA.HI.X.SX32 R53, R35, R7.reuse, 0x1, P5 ;  /* 0x0000000723357211 */ /* 0x080fe400028f0eff */
[----:B------:R-:W-:Y:S02]  /*1870*/  CS2R R34, SRZ ;  /* 0x0000000000227805 */ /* 0x000fe4000001ff00 */
[-C--:B------:R-:W-:Y:S02]  /*1880*/  LEA.HI.X.SX32 R51, R37, R7.reuse, 0x1, P3 ;  /* 0x0000000725337211 */ /* 0x080fe400018f0eff */
[----:B------:R-:W-:Y:S02]  /*1890*/  LEA.HI.X.SX32 R48, R13, R7, 0x1, P2 ;  /* 0x000000070d307211 */ /* 0x000fe400010f0eff */
[----:B------:R-:W1:Y:S01]  /*18a0*/  LDC R7, c[0x0][0x3a8] ;  /* 0x0000ea00ff077b82 */ /* 0x000e620000000800 */
[----:B------:R-:W-:-:S02]  /*18b0*/  LOP3.LUT R42, R2, 0x100, RZ, 0xc0, !PT ;  /* 0x00000100022a7812 */ /* 0x000fc400078ec0ff */
[----:B0-----:R-:W-:Y:S02]  /*18c0*/  LEA R64, P1, R9, R10, 0x1 ;  /* 0x0000000a09407211 */ /* 0x001fe400078208ff */
[----:B------:R-:W-:Y:S01]  /*18d0*/  IADD3 R42, PT, PT, R45, UR4, R42 ;  /* 0x000000042d2a7c10 */ /* 0x000fe2000fffe02a */
[----:B------:R-:W-:Y:S01]  /*18e0*/  VIADD R45, R8, 0x78 ;  /* 0x00000078082d7836 */ /* 0x000fe20000000000 */
[----:B------:R-:W-:Y:S01]  /*18f0*/  LEA.HI.X.SX32 R65, R9, R11, 0x1, P1 ;  /* 0x0000000b09417211 */ /* 0x000fe200008f0eff */
[----:B---3--:R-:W-:Y:S01]  /*1900*/  IMAD.SHL.U32 R11, R20, 0x80, RZ ;  /* 0x00000080140b7824 */ /* 0x008fe200078e00ff */
[----:B------:R-:W-:Y:S02]  /*1910*/  LOP3.LUT R47, R5, 0x7f, RZ, 0xc0, !PT ;  /* 0x0000007f052f7812 */ /* 0x000fe400078ec0ff */
[C---:B------:R-:W-:Y:S02]  /*1920*/  LOP3.LUT R19, R43.reuse, 0x70, RZ, 0xfc, !PT ;  /* 0x000000702b137812 */ /* 0x040fe400078efcff */
[----:B------:R-:W-:Y:S01]  /*1930*/  LOP3.LUT R12, R43, 0x68, RZ, 0xfc, !PT ;  /* 0x000000682b0c7812 */ /* 0x000fe200078efcff */
[----:B------:R-:W-:Y:S01]  /*1940*/  IMAD R47, R47, R20, RZ ;  /* 0x000000142f2f7224 */ /* 0x000fe200078e02ff */
[----:B------:R-:W-:-:S02]  /*1950*/  LOP3.LUT R13, R43, 0x60, RZ, 0xfc, !PT ;  /* 0x000000602b0d7812 */ /* 0x000fc400078efcff */
[C---:B------:R-:W-:Y:S02]  /*1960*/  LOP3.LUT R14, R43.reuse, 0x58, RZ, 0xfc, !PT ;  /* 0x000000582b0e7812 */ /* 0x040fe400078efcff */
[C---:B------:R-:W-:Y:S02]  /*1970*/  LOP3.LUT R15, R43.reuse, 0x50, RZ, 0xfc, !PT ;  /* 0x000000502b0f7812 */ /* 0x040fe400078efcff */
[C---:B------:R-:W-:Y:S02]  /*1980*/  LOP3.LUT R16, R43.reuse, 0x48, RZ, 0xfc, !PT ;  /* 0x000000482b107812 */ /* 0x040fe400078efcff */
[----:B------:R-:W-:Y:S01]  /*1990*/  LOP3.LUT R17, R43, 0x40, RZ, 0xfc, !PT ;  /* 0x000000402b117812 */ /* 0x000fe200078efcff */
[-C--:B-1----:R-:W-:Y:S01]  /*19a0*/  IMAD R45, R45, R7.reuse, RZ ;  /* 0x000000072d2d7224 */ /* 0x082fe200078e02ff */
[C---:B------:R-:W-:Y:S01]  /*19b0*/  LOP3.LUT R18, R43.reuse, 0x30, RZ, 0xfc, !PT ;  /* 0x000000302b127812 */ /* 0x040fe200078efcff */
[-C--:B------:R-:W-:Y:S01]  /*19c0*/  IMAD R44, R44, R7.reuse, RZ ;  /* 0x000000072c2c7224 */ /* 0x080fe200078e02ff */
[----:B------:R-:W-:Y:S01]  /*19d0*/  LOP3.LUT R6, R43, 0x28, RZ, 0xfc, !PT ;  /* 0x000000282b067812 */ /* 0x000fe200078efcff */
[-C--:B------:R-:W-:Y:S01]  /*19e0*/  IMAD R19, R19, R7.reuse, RZ ;  /* 0x0000000713137224 */ /* 0x080fe200078e02ff */
        /* <DEDUP_REMOVED lines=8> */
[----:B------:R-:W-:Y:S01]  /*1a70*/  SHF.R.S32.HI R46, RZ, 0x7, R46 ;  /* 0x00000007ff2e7819 */ /* 0x000fe2000001142e */
[-C--:B------:R-:W-:Y:S01]  /*1a80*/  IMAD R16, R16, R7.reuse, RZ ;  /* 0x0000000710107224 */ /* 0x080fe200078e02ff */
[----:B------:R-:W-:Y:S01]  /*1a90*/  LOP3.LUT R40, R41, 0x40, RZ, 0x3c, !PT ;  /* 0x0000004029287812 */ /* 0x000fe200078e3cff */
[----:B------:R-:W-:-:S02]  /*1aa0*/  IMAD R17, R17, R7, RZ ;  /* 0x0000000711117224 */ /* 0x000fc400078e02ff */
[-C--:B------:R-:W-:Y:S02]  /*1ab0*/  IMAD R18, R18, R7.reuse, RZ ;  /* 0x0000000712127224 */ /* 0x080fe400078e02ff */
[-C--:B------:R-:W-:Y:S02]  /*1ac0*/  IMAD R6, R6, R7.reuse, RZ ;  /* 0x0000000706067224 */ /* 0x080fe400078e02ff */
[-C--:B------:R-:W-:Y:S02]  /*1ad0*/  IMAD R10, R10, R7.reuse, RZ ;  /* 0x000000070a0a7224 */ /* 0x080fe400078e02ff */
[-C--:B------:R-:W-:Y:S02]  /*1ae0*/  IMAD R9, R9, R7.reuse, RZ ;  /* 0x0000000709097224 */ /* 0x080fe400078e02ff */
[-C--:B------:R-:W-:Y:S02]  /*1af0*/  IMAD R8, R8, R7.reuse, RZ ;  /* 0x0000000708087224 */ /* 0x080fe400078e02ff */
[----:B------:R-:W-:-:S02]  /*1b00*/  IMAD R43, R43, R7, RZ ;  /* 0x000000072b2b7224 */ /* 0x000fc400078e02ff */
[----:B------:R-:W-:Y:S02]  /*1b10*/  IMAD R5, R5, R7, RZ ;  /* 0x0000000705057224 */ /* 0x000fe400078e02ff */
[----:B--2---:R-:W-:-:S07]  /*1b20*/  IMAD.SHL.U32 R7, R7, 0x80, RZ ;  /* 0x0000008007077824 */ /* 0x004fce00078e00ff */
.L_x_1:
[----:B------:R-:W0:Y:S01]  /*1b30*/  S2R R30, SR_TID.X ;  /* 0x00000000001e7919 */ /* 0x000e220000002100 */
[----:B------:R-:W-:Y:S01]  /*1b40*/  PRMT R89, RZ, 0x7610, R89 ;  /* 0x00007610ff597816 */ /* 0x000fe20000000059 */
[----:B------:R-:W-:Y:S01]  /*1b50*/  IMAD.WIDE R20, R43, 0x2, R64 ;  /* 0x000000022b147825 */ /* 0x000fe200078e0240 */
[----:B------:R-:W-:Y:S02]  /*1b60*/  PRMT R88, RZ, 0x7610, R88 ;  /* 0x00007610ff587816 */ /* 0x000fe40000000058 */
[----:B0-----:R-:W-:-:S04]  /*1b70*/  SHF.R.U32.HI R22, RZ, 0x4, R30 ;  /* 0x00000004ff167819 */ /* 0x001fc8000001161e */
[----:B------:R-:W-:-:S04]  /*1b80*/  SGXT.U32 R22, R22, 0x3 ;  /* 0x000000031616781a */ /* 0x000fc80000000000 */
[C---:B------:R-:W-:Y:S02]  /*1b90*/  ISETP.GE.AND P0, PT, R22.reuse, UR5, PT ;  /* 0x0000000516007c0c */ /* 0x040fe4000bf06270 */
[----:B------:R-:W-:-:S04]  /*1ba0*/  LOP3.LUT R23, R22, 0x8, RZ, 0xfc, !PT ;  /* 0x0000000816177812 */ /* 0x000fc800078efcff */
[----:B------:R-:W-:Y:S02]  /*1bb0*/  ISETP.GE.AND P1, PT, R23, UR5, PT ;  /* 0x0000000517007c0c */ /* 0x000fe4000bf26270 */
[----:B------:R-:W-:-:S05]  /*1bc0*/  LOP3.LUT R23, R22, 0x10, RZ, 0xfc, !PT ;  /* 0x0000001016177812 */ /* 0x000fca00078efcff */
[----:B------:R0:W2:Y:S01]  /*1bd0*/  @!P0 LDG.E.U16 R89, desc[UR6][R20.64] ;  /* 0x0000000614598981 */ /* 0x0000a2000c1e1500 */
[----:B------:R-:W-:Y:S02]  /*1be0*/  ISETP.GE.AND P0, PT, R23, UR5, PT ;  /* 0x0000000517007c0c */ /* 0x000fe4000bf06270 */
[----:B------:R-:W-:Y:S02]  /*1bf0*/  LOP3.LUT R23, R22, 0x18, RZ, 0xfc, !PT ;  /* 0x0000001816177812 */ /* 0x000fe400078efcff */
[----:B------:R-:W-:Y:S01]  /*1c00*/  PRMT R36, RZ, 0x7610, R36 ;  /* 0x00007610ff247816 */ /* 0x000fe20000000024 */
[----:B0-----:R-:W-:-:S05]  /*1c10*/  IMAD.WIDE R20, R5, 0x2, R64 ;  /* 0x0000000205147825 */ /* 0x001fca00078e0240 */
[----:B------:R0:W3:Y:S01]  /*1c20*/  @!P1 LDG.E.U16 R88, desc[UR6][R20.64] ;  /* 0x0000000614589981 */ /* 0x0000e2000c1e1500 */
[----:B------:R-:W-:Y:S02]  /*1c30*/  ISETP.GE.AND P1, PT, R23, UR5, PT ;  /* 0x0000000517007c0c */ /* 0x000fe4000bf26270 */
[----:B------:R-:W-:Y:S01]  /*1c40*/  LOP3.LUT R23, R22, 0x20, RZ, 0xfc, !PT ;  /* 0x0000002016177812 */ /* 0x000fe200078efcff */
[----:B0-----:R-:W-:Y:S01]  /*1c50*/  IMAD.WIDE R20, R8, 0x2, R64 ;  /* 0x0000000208147825 */ /* 0x001fe200078e0240 */
[----:B------:R-:W-:-:S04]  /*1c60*/  PRMT R37, RZ, 0x7610, R37 ;  /* 0x00007610ff257816 */ /* 0x000fc80000000025 */
[----:B------:R0:W4:Y:S01]  /*1c70*/  @!P0 LDG.E.U16 R36, desc[UR6][R20.64] ;  /* 0x0000000614248981 */ /* 0x000122000c1e1500 */
[----:B------:R-:W-:Y:S02]  /*1c80*/  ISETP.GE.AND P0, PT, R23, UR5, PT ;  /* 0x0000000517007c0c */ /* 0x000fe4000bf06270 */
[----:B------:R-:W-:Y:S02]  /*1c90*/  LOP3.LUT R23, R22, 0x28, RZ, 0xfc, !PT ;  /* 0x0000002816177812 */ /* 0x000fe400078efcff */
[----:B------:R-:W-:Y:S01]  /*1ca0*/  PRMT R38, RZ, 0x7610, R38 ;  /* 0x00007610ff267816 */ /* 0x000fe20000000026 */
[----:B0-----:R-:W-:-:S05]  /*1cb0*/  IMAD.WIDE R20, R9, 0x2, R64 ;  /* 0x0000000209147825 */ /* 0x001fca00078e0240 */
[----:B------:R0:W5:Y:S01]  /*1cc0*/  @!P1 LDG.E.U16 R37, desc[UR6][R20.64] ;  /* 0x0000000614259981 */ /* 0x000162000c1e1500 */
[----:B------:R-:W-:Y:S02]  /*1cd0*/  ISETP.GE.AND P1, PT, R23, UR5, PT ;  /* 0x0000000517007c0c */ /* 0x000fe4000bf26270 */
[----:B------:R-:W-:Y:S01]  /*1ce0*/  LOP3.LUT R23, R22, 0x30, RZ, 0xfc, !PT ;  /* 0x0000003016177812 */ /* 0x000fe200078efcff */
[----:B0-----:R-:W-:-:S05]  /*1cf0*/  IMAD.WIDE R20, R10, 0x2, R64 ;  /* 0x000000020a147825 */ /* 0x001fca00078e0240 */
[----:B------:R0:W5:Y:S01]  /*1d00*/  @!P0 LDG.E.U16 R38, desc[UR6][R20.64] ;  /* 0x0000000614268981 */ /* 0x000162000c1e1500 */
[----:B------:R-:W-:Y:S02]  /*1d10*/  ISETP.GE.AND P0, PT, R23, UR5, PT ;  /* 0x0000000517007c0c */ /* 0x000fe4000bf06270 */
[----:B------:R-:W-:Y:S02]  /*1d20*/  SHF.R.U32.HI R23, RZ, 0x4, R30 ;  /* 0x00000004ff177819 */ /* 0x000fe4000001161e */
[----:B------:R-:W-:-:S03]  /*1d30*/  PRMT R39, RZ, 0x7610, R39 ;  /* 0x00007610ff277816 */ /* 0x000fc60000000027 */
[----:B------:R-:W-:Y:S02]  /*1d40*/  VIADD R24, R23, 0x38 ;  /* 0x0000003817187836 */ /* 0x000fe40000000000 */
[----:B0-----:R-:W-:Y:S01]  /*1d50*/  IMAD.WIDE R20, R6, 0x2, R64 ;  /* 0x0000000206147825 */ /* 0x001fe200078e0240 */
[----:B------:R-:W-:-:S04]  /*1d60*/  PRMT R83, RZ, 0x7610, R83 ;  /* 0x00007610ff537816 */ /* 0x000fc80000000053 */
[----:B------:R0:W5:Y:S01]  /*1d70*/  @!P1 LDG.E.U16 R39, desc[UR6][R20.64] ;  /* 0x0000000614279981 */ /* 0x000162000c1e1500 */
[----:B------:R-:W-:Y:S02]  /*1d80*/  ISETP.GE.AND P1, PT, R24, UR5, PT ;  /* 0x0000000518007c0c */ /* 0x000fe4000bf26270 */
[----:B------:R-:W-:Y:S02]  /*1d90*/  LOP3.LUT R24, R22, 0x40, RZ, 0xfc, !PT ;  /* 0x0000004016187812 */ /* 0x000fe400078efcff */
[----:B------:R-:W-:Y:S01]  /*1da0*/  PRMT R85, RZ, 0x7610, R85 ;  /* 0x00007610ff557816 */ /* 0x000fe20000000055 */
[----:B0-----:R-:W-:-:S05]  /*1db0*/  IMAD.WIDE R20, R18, 0x2, R64 ;  /* 0x0000000212147825 */ /* 0x001fca00078e0240 */
[----:B------:R0:W5:Y:S01]  /*1dc0*/  @!P0 LDG.E.U16 R83, desc[UR6][R20.64] ;  /* 0x0000000614538981 */ /* 0x000162000c1e1500 */
[----:B------:R-:W-:Y:S02]  /*1dd0*/  ISETP.GE.AND P0, PT, R24, UR5, PT ;  /* 0x0000000518007c0c */ /* 0x000fe4000bf06270 */
[----:B------:R-:W-:Y:S01]  /*1de0*/  LOP3.LUT R24, R22, 0x48, RZ, 0xfc, !PT ;  /* 0x0000004816187812 */ /* 0x000fe200078efcff */
[----:B0-----:R-:W-:Y:S01]  /*1df0*/  IMAD.WIDE R20, R44, 0x2, R64 ;  /* 0x000000022c147825 */ /* 0x001fe200078e0240 */
[----:B------:R-:W-:-:S04]  /*1e00*/  PRMT R87, RZ, 0x7610, R87 ;  /* 0x00007610ff577816 */ /* 0x000fc80000000057 */
[----:B------:R0:W5:Y:S01]  /*1e10*/  @!P1 LDG.E.U16 R85, desc[UR6][R20.64] ;  /* 0x0000000614559981 */ /* 0x000162000c1e1500 */
[----:B------:R-:W-:Y:S02]  /*1e20*/  ISETP.GE.AND P1, PT, R24, UR5, PT ;  /* 0x0000000518007c0c */ /* 0x000fe4000bf26270 */
[----:B------:R-:W-:Y:S01]  /*1e30*/  PRMT R86, RZ, 0x7610, R86 ;  /* 0x00007610ff567816 */ /* 0x000fe20000000056 */
[----:B0-----:R-:W-:-:S05]  /*1e40*/  IMAD.WIDE R20, R17, 0x2, R64 ;  /* 0x0000000211147825 */ /* 0x001fca00078e0240 */
[----:B------:R0:W5:Y:S01]  /*1e50*/  @!P0 LDG.E.U16 R87, desc[UR6][R20.64] ;  /* 0x0000000614578981 */ /* 0x000162000c1e1500 */
[----:B------:R-:W-:-:S04]  /*1e60*/  LOP3.LUT R24, R22, 0x50, RZ, 0xfc, !PT ;  /* 0x0000005016187812 */ /* 0x000fc800078efcff */
[----:B------:R-:W-:Y:S01]  /*1e70*/  ISETP.GE.AND P0, PT, R24, UR5, PT ;  /* 0x0000000518007c0c */ /* 0x000fe2000bf06270 */
[----:B0-----:R-:W-:-:S05]  /*1e80*/  IMAD.WIDE R20, R16, 0x2, R64 ;  /* 0x0000000210147825 */ /* 0x001fca00078e0240 */
[----:B------:R0:W5:Y:S01]  /*1e90*/  @!P1 LDG.E.U16 R86, desc[UR6][R20.64] ;  /* 0x0000000614569981 */ /* 0x000162000c1e1500 */
[----:B------:R-:W-:Y:S02]  /*1ea0*/  LOP3.LUT R24, R22, 0x58, RZ, 0xfc, !PT ;  /* 0x0000005816187812 */ /* 0x000fe400078efcff */
[----:B------:R-:W-:Y:S02]  /*1eb0*/  PRMT R84, RZ, 0x7610, R84 ;  /* 0x00007610ff547816 */ /* 0x000fe40000000054 */
[----:B------:R-:W-:Y:S01]  /*1ec0*/  ISETP.GE.AND P1, PT, R24, UR5, PT ;  /* 0x0000000518007c0c */ /* 0x000fe2000bf26270 */
[----:B------:R-:W-:Y:S01]  /*1ed0*/  VIADD R24, R23, 0x78 ;  /* 0x0000007817187836 */ /* 0x000fe20000000000 */
[----:B------:R-:W-:Y:S01]  /*1ee0*/  LOP3.LUT R23, R22, 0x60, RZ, 0xfc, !PT ;  /* 0x0000006016177812 */ /* 0x000fe200078efcff */
[----:B0-----:R-:W-:Y:S01]  /*1ef0*/  IMAD.WIDE R20, R15, 0x2, R64 ;  /* 0x000000020f147825 */ /* 0x001fe200078e0240 */
[----:B------:R-:W-:Y:S02]  /*1f00*/  PRMT R82, RZ, 0x7610, R82 ;  /* 0x00007610ff527816 */ /* 0x000fe40000000052 */
[----:B------:R-:W-:-:S02]  /*1f10*/  ISETP.GE.AND P2, PT, R24, UR5, PT ;  /* 0x0000000518007c0c */ /* 0x000fc4000bf46270 */
[----:B------:R0:W5:Y:S01]  /*1f20*/  @!P0 LDG.E.U16 R84, desc[UR6][R20.64] ;  /* 0x0000000614548981 */ /* 0x000162000c1e1500 */
[----:B------:R-:W-:Y:S02]  /*1f30*/  ISETP.GE.AND P0, PT, R23, UR5, PT ;  /* 0x0000000517007c0c */ /* 0x000fe4000bf06270 */
[----:B------:R-:W-:Y:S01]  /*1f40*/  LOP3.LUT R24, R22, 0x68, RZ, 0xfc, !PT ;  /* 0x0000006816187812 */ /* 0x000fe200078efcff */
[----:B0-----:R-:W-:Y:S01]  /*1f50*/  IMAD.WIDE R20, R14, 0x2, R64 ;  /* 0x000000020e147825 */ /* 0x001fe200078e0240 */
[----:B------:R-:W-:-:S04]  /*1f60*/  LOP3.LUT R26, R22, 0x70, RZ, 0xfc, !PT ;  /* 0x00000070161a7812 */ /* 0x000fc800078efcff */
[----:B------:R0:W5:Y:S01]  /*1f70*/  @!P1 LDG.E.U16 R82, desc[UR6][R20.64] ;  /* 0x0000000614529981 */ /* 0x000162000c1e1500 */
[----:B------:R-:W-:Y:S01]  /*1f80*/  ISETP.GE.AND P1, PT, R24, UR5, PT ;  /* 0x0000000518007c0c */ /* 0x000fe2000bf26270 */
[----:B------:R-:W-:-:S04]  /*1f90*/  IMAD.WIDE R24, R45, 0x2, R64 ;  /* 0x000000022d187825 */ /* 0x000fc800078e0240 */
[----:B------:R-:W-:Y:S01]  /*1fa0*/  IMAD.WIDE R22, R13, 0x2, R64 ;  /* 0x000000020d167825 */ /* 0x000fe200078e0240 */
[----:B0-----:R-:W-:Y:S02]  /*1fb0*/  PRMT R20, RZ, 0x7610, R20 ;  /* 0x00007610ff147816 */ /* 0x001fe40000000014 */
[----:B------:R-:W-:-:S04]  /*1fc0*/  PRMT R21, RZ, 0x7610, R21 ;  /* 0x00007610ff157816 */ /* 0x000fc80000000015 */
[----:B------:R0:W5:Y:S04]  /*1fd0*/  @!P0 LDG.E.U16 R20, desc[UR6][R22.64] ;  /* 0x0000000616148981 */ /* 0x000168000c1e1500 */
[----:B------:R1:W5:Y:S01]  /*1fe0*/  @!P2 LDG.E.U16 R21, desc[UR6][R24.64] ;  /* 0x000000061815a981 */ /* 0x000362000c1e1500 */
[----:B------:R-:W-:Y:S02]  /*1ff0*/  ISETP.GE.AND P2, PT, R26, UR5, PT ;  /* 0x000000051a007c0c */ /* 0x000fe4000bf46270 */
[----:B0-----:R-:W-:Y:S01]  /*2000*/  PRMT R22, RZ, 0x7610, R22 ;  /* 0x00007610ff167816 */ /* 0x001fe20000000016 */
[----:B-1----:R-:W-:-:S05]  /*2010*/  IMAD.WIDE R24, R12, 0x2, R64 ;  /* 0x000000020c187825 */ /* 0x002fca00078e0240 */
[----:B------:R0:W5:Y:S01]  /*2020*/  @!P1 LDG.E.U16 R22, desc[UR6][R24.64] ;  /* 0x0000000618169981 */ /* 0x000162000c1e1500 */
[----:B------:R-:W-:Y:S01]  /*2030*/  IMAD.WIDE R26, R19, 0x2, R64 ;  /* 0x00000002131a7825 */ /* 0x000fe200078e0240 */
[----:B0-----:R-:W-:-:S06]  /*2040*/  PRMT R24, RZ, 0x7610, R24 ;  /* 0x00007610ff187816 */ /* 0x001fcc0000000018 */
[----:B------:R0:W5:Y:S01]  /*2050*/  @!P2 LDG.E.U16 R24, desc[UR6][R26.64] ;  /* 0x000000061a18a981 */ /* 0x000162000c1e1500 */
[-C--:B------:R-:W-:Y:S02]  /*2060*/  LOP3.LUT R49, R49, R48.reuse, RZ, 0x3c, !PT ;  /* 0x0000003031317212 */ /* 0x080fe400078e3cff */
[----:B------:R-:W-:Y:S02]  /*2070*/  LOP3.LUT R23, R30, 0x7f, RZ, 0xc0, !PT ;  /* 0x0000007f1e177812 */ /* 0x000fe400078ec0ff */
[----:B------:R-:W-:Y:S02]  /*2080*/  LOP3.LUT R48, R49, R48, RZ, 0x3c, !PT ;  /* 0x0000003031307212 */ /* 0x000fe400078e3cff */
[----:B------:R-:W-:Y:S02]  /*2090*/  ISETP.GE.AND P0, PT, R23, UR5, PT ;  /* 0x0000000517007c0c */ /* 0x000fe4000bf06270 */
[----:B------:R-:W-:Y:S02]  /*20a0*/  LOP3.LUT R49, R49, R48, RZ, 0x3c, !PT ;  /* 0x0000003031317212 */ /* 0x000fe400078e3cff */
[----:B------:R-:W-:Y:S01]  /*20b0*/  PRMT R25, RZ, 0x7610, R25 ;  /* 0x00007610ff197816 */ /* 0x000fe20000000019 */
[----:B0-----:R-:W-:Y:S01]  /*20c0*/  IMAD.WIDE R26, R47, 0x2, R48 ;  /* 0x000000022f1a7825 */ /* 0x001fe200078e0230 */
[----:B------:R-:W-:Y:S01]  /*20d0*/  BAR.SYNC.DEFER_BLOCKING 0x0 ;  /* 0x0000000000007b1d */ /* 0x000fe20000010000 */
[----:B------:R-:W-:-:S02]  /*20e0*/  SHF.R.S32.HI R31, RZ, 0x6, R30 ;  /* 0x00000006ff1f7819 */ /* 0x000fc4000001141e */
[----:B------:R-:W-:Y:S02]  /*20f0*/  IMAD.WIDE R28, R47, 0x2, R50 ;  /* 0x000000022f1c7825 */ /* 0x000fe400078e0232 */
[----:B------:R-:W-:Y:S02]  /*2100*/  SGXT R31, R31, 0x1 ;  /* 0x000000011f1f781a */ /* 0x000fe40000000200 */
[----:B------:R-:W-:Y:S01]  /*2110*/  IMAD.SHL.U32 R30, R30, 0x2, RZ ;  /* 0x000000021e1e7824 */ /* 0x000fe200078e00ff */
[----:B------:R-:W-:Y:S02]  /*2120*/  LOP3.LUT R59, R59, R58, RZ, 0x3c, !PT ;  /* 0x0000003a3b3b7212 */ /* 0x000fe400078e3cff */
[----:B------:R-:W-:Y:S01]  /*2130*/  LOP3.LUT R31, R31, 0x90, RZ, 0xc0, !PT ;  /* 0x000000901f1f7812 */ /* 0x000fe200078ec0ff */
[----:B------:R0:W5:Y:S02]  /*2140*/  @!P0 LDG.E.U16 R25, desc[UR6][R26.64] ;  /* 0x000000061a198981 */ /* 0x000164000c1e1500 */
[----:B0-----:R-:W-:-:S02]  /*2150*/  PRMT R26, RZ, 0x7610, R26 ;  /* 0x00007610ff1a7816 */ /* 0x001fc4000000001a */
[----:B------:R-:W-:-:S04]  /*2160*/  PRMT R27, RZ, 0x7610, R27 ;  /* 0x00007610ff1b7816 */ /* 0x000fc8000000001b */
[----:B------:R0:W5:Y:S01]  /*2170*/  @!P0 LDG.E.U16 R26, desc[UR6][R28.64] ;  /* 0x000000061c1a8981 */ /* 0x000162000c1e1500 */
[----:B------:R-:W-:Y:S02]  /*2180*/  LOP3.LUT R58, R59, R58, RZ, 0x3c, !PT ;  /* 0x0000003a3b3a7212 */ /* 0x000fe400078e3cff */
[----:B------:R-:W-:Y:S01]  /*2190*/  LOP3.LUT R61, R61, R60, RZ, 0x3c, !PT ;  /* 0x0000003c3d3d7212 */ /* 0x000fe200078e3cff */
[----:B0-----:R-:W-:Y:S01]  /*21a0*/  IMAD.WIDE R28, R47, 0x2, R52 ;  /* 0x000000022f1c7825 */ /* 0x001fe200078e0234 */
[----:B------:R-:W-:-:S04]  /*21b0*/  LOP3.LUT R59, R59, R58, RZ, 0x3c, !PT ;  /* 0x0000003a3b3b7212 */ /* 0x000fc800078e3cff */
[----:B------:R0:W5:Y:S01]  /*21c0*/  @!P0 LDG.E.U16 R27, desc[UR6][R28.64] ;  /* 0x000000061c1b8981 */ /* 0x000162000c1e1500 */
[----:B------:R-:W-:Y:S02]  /*21d0*/  LOP3.LUT R60, R61, R60, RZ, 0x3c, !PT ;  /* 0x0000003c3d3c7212 */ /* 0x000fe400078e3cff */
[----:B------:R-:W-:Y:S02]  /*21e0*/  LOP3.LUT R63, R63, R62, RZ, 0x3c, !PT ;  /* 0x0000003e3f3f7212 */ /* 0x000fe400078e3cff */
[----:B0-----:R-:W-:Y:S01]  /*21f0*/  LOP3.LUT R28, R31, 0x7e, R30, 0x78, !PT ;  /* 0x0000007e1f1c7812 */ /* 0x001fe200078e781e */
[----:B------:R-:W-:Y:S01]  /*2200*/  IMAD.WIDE R30, R47, 0x2, R54 ;  /* 0x000000022f1e7825 */ /* 0x000fe200078e0236 */
[----:B------:R-:W-:-:S03]  /*2210*/  PRMT R29, RZ, 0x7610, R29 ;  /* 0x00007610ff1d7816 */ /* 0x000fc6000000001d */
[----:B--2---:R-:W-:Y:S01]  /*2220*/  STS.U16 [R28+UR4], R89 ;  /* 0x000000591c007988 */ /* 0x004fe20008000404 */
[----:B------:R-:W-:-:S03]  /*2230*/  LOP3.LUT R61, R61, R60, RZ, 0x3c, !PT ;  /* 0x0000003c3d3d7212 */ /* 0x000fc600078e3cff */
[----:B------:R0:W2:Y:S01]  /*2240*/  @!P0 LDG.E.U16 R29, desc[UR6][R30.64] ;  /* 0x000000061e1d8981 */ /* 0x0000a2000c1e1500 */
[----:B------:R-:W-:Y:S02]  /*2250*/  LOP3.LUT R62, R63, R62, RZ, 0x3c, !PT ;  /* 0x0000003e3f3e7212 */ /* 0x000fe400078e3cff */
[----:B------:R-:W-:Y:S01]  /*2260*/  LOP3.LUT R67, R67, R66, RZ, 0x3c, !PT ;  /* 0x0000004243437212 */ /* 0x000fe200078e3cff */
[----:B---3--:R1:W-:Y:S01]  /*2270*/  STS.U16 [R28+UR4+0x100], R88 ;  /* 0x000100581c007988 */ /* 0x0083e20008000404 */
[----:B0-----:R-:W-:Y:S02]  /*2280*/  PRMT R31, RZ, 0x7610, R31 ;  /* 0x00007610ff1f7816 */ /* 0x001fe4000000001f */
[----:B------:R-:W-:Y:S01]  /*2290*/  LOP3.LUT R63, R63, R62, RZ, 0x3c, !PT ;  /* 0x0000003e3f3f7212 */ /* 0x000fe200078e3cff */
[----:B-1----:R-:W-:Y:S01]  /*22a0*/  IMAD.WIDE R88, R47, 0x2, R58 ;  /* 0x000000022f587825 */ /* 0x002fe200078e023a */
[----:B----4-:R0:W-:Y:S04]  /*22b0*/  STS.U16 [R28+UR4+0x200], R36 ;  /* 0x000200241c007988 */ /* 0x0101e80008000404 */
[----:B------:R1:W3:Y:S01]  /*22c0*/  @!P0 LDG.E.U16 R31, desc[UR6][R88.64] ;  /* 0x00000006581f8981 */ /* 0x0002e2000c1e1500 */
[----:B------:R-:W-:-:S02]  /*22d0*/  LOP3.LUT R66, R67, R66, RZ, 0x3c, !PT ;  /* 0x0000004243427212 */ /* 0x000fc400078e3cff */
[----:B0-----:R-:W-:Y:S01]  /*22e0*/  PRMT R36, RZ, 0x7610, R36 ;  /* 0x00007610ff247816 */ /* 0x001fe20000000024 */
[----:B-1----:R-:W-:Y:S01]  /*22f0*/  IMAD.WIDE R88, R47, 0x2, R60 ;  /* 0x000000022f587825 */ /* 0x002fe200078e023c */
[----:B-----5:R0:W-:Y:S01]  /*2300*/  STS.U16 [R28+UR4+0x300], R37 ;  /* 0x000300251c007988 */ /* 0x0201e20008000404 */
[----:B------:R-:W-:-:S03]  /*2310*/  LOP3.LUT R69, R69, R68, RZ, 0x3c, !PT ;  /* 0x0000004445457212 */ /* 0x000fc600078e3cff */
[----:B------:R1:W4:Y:S01]  /*2320*/  @!P0 LDG.E.U16 R36, desc[UR6][R88.64] ;  /* 0x0000000658248981 */ /* 0x000322000c1e1500 */
[----:B------:R-:W-:Y:S02]  /*2330*/  LOP3.LUT R67, R67, R66, RZ, 0x3c, !PT ;  /* 0x0000004243437212 */ /* 0x000fe400078e3cff */
[----:B0-----:R-:W-:Y:S01]  /*2340*/  PRMT R37, RZ, 0x7610, R37 ;  /* 0x00007610ff257816 */ /* 0x001fe20000000025 */
[----:B-1----:R-:W-:Y:S01]  /*2350*/  IMAD.WIDE R88, R47, 0x2, R62 ;  /* 0x000000022f587825 */ /* 0x002fe200078e023e */
[----:B------:R-:W-:Y:S01]  /*2360*/  LOP3.LUT R68, R69, R68, RZ, 0x3c, !PT ;  /* 0x0000004445447212 */ /* 0x000fe200078e3cff */
[----:B------:R0:W-:Y:S01]  /*2370*/  STS.U16 [R28+UR4+0x400], R38 ;  /* 0x000400261c007988 */ /* 0x0001e20008000404 */
[----:B------:R-:W-:-:S03]  /*2380*/  LOP3.LUT R71, R71, R70, RZ, 0x3c, !PT ;  /* 0x0000004647477212 */ /* 0x000fc600078e3cff */
[----:B------:R1:W5:Y:S01]  /*2390*/  @!P0 LDG.E.U16 R37, desc[UR6][R88.64] ;  /* 0x0000000658258981 */ /* 0x000362000c1e1500 */
[----:B------:R-:W-:Y:S02]  /*23a0*/  LOP3.LUT R69, R69, R68, RZ, 0x3c, !PT ;  /* 0x0000004445457212 */ /* 0x000fe400078e3cff */
[----:B0-----:R-:W-:Y:S01]  /*23b0*/  PRMT R38, RZ, 0x7610, R38 ;  /* 0x00007610ff267816 */ /* 0x001fe20000000026 */
[----:B-1----:R-:W-:Y:S01]  /*23c0*/  IMAD.WIDE R88, R47, 0x2, R66 ;  /* 0x000000022f587825 */ /* 0x002fe200078e0242 */
[----:B------:R-:W-:Y:S01]  /*23d0*/  LOP3.LUT R70, R71, R70, RZ, 0x3c, !PT ;  /* 0x0000004647467212 */ /* 0x000fe200078e3cff */
[----:B------:R0:W-:Y:S01]  /*23e0*/  STS.U16 [R28+UR4+0x500], R39 ;  /* 0x000500271c007988 */ /* 0x0001e20008000404 */
[----:B------:R-:W-:-:S03]  /*23f0*/  LOP3.LUT R73, R73, R72, RZ, 0x3c, !PT ;  /* 0x0000004849497212 */ /* 0x000fc600078e3cff */
[----:B------:R1:W2:Y:S01]  /*2400*/  @!P0 LDG.E.U16 R38, desc[UR6][R88.64] ;  /* 0x0000000658268981 */ /* 0x0002a2000c1e1500 */
[----:B------:R-:W-:Y:S02]  /*2410*/  LOP3.LUT R71, R71, R70, RZ, 0x3c, !PT ;  /* 0x0000004647477212 */ /* 0x000fe400078e3cff */
[----:B0-----:R-:W-:Y:S01]  /*2420*/  PRMT R39, RZ, 0x7610, R39 ;  /* 0x00007610ff277816 */ /* 0x001fe20000000027 */
[----:B-1----:R-:W-:Y:S01]  /*2430*/  IMAD.WIDE R88, R47, 0x2, R68 ;  /* 0x000000022f587825 */ /* 0x002fe200078e0244 */
[----:B------:R-:W-:Y:S01]  /*2440*/  LOP3.LUT R72, R73, R72, RZ, 0x3c, !PT ;  /* 0x0000004849487212 */ /* 0x000fe200078e3cff */
[----:B------:R0:W-:Y:S01]  /*2450*/  STS.U16 [R28+UR4+0x600], R83 ;  /* 0x000600531c007988 */ /* 0x0001e20008000404 */
[----:B------:R-:W-:-:S03]  /*2460*/  LOP3.LUT R75, R75, R74, RZ, 0x3c, !PT ;  /* 0x0000004a4b4b7212 */ /* 0x000fc600078e3cff */
[----:B------:R1:W3:Y:S01]  /*2470*/  @!P0 LDG.E.U16 R39, desc[UR6][R88.64] ;  /* 0x0000000658278981 */ /* 0x0002e2000c1e1500 */
[----:B------:R-:W-:Y:S02]  /*2480*/  LOP3.LUT R73, R73, R72, RZ, 0x3c, !PT ;  /* 0x0000004849497212 */ /* 0x000fe400078e3cff */
[----:B0-----:R-:W-:Y:S01]  /*2490*/  PRMT R83, RZ, 0x7610, R83 ;  /* 0x00007610ff537816 */ /* 0x001fe20000000053 */
[----:B-1----:R-:W-:Y:S01]  /*24a0*/  IMAD.WIDE R88, R47, 0x2, R70 ;  /* 0x000000022f587825 */ /* 0x002fe200078e0246 */
[----:B------:R-:W-:Y:S01]  /*24b0*/  LOP3.LUT R74, R75, R74, RZ, 0x3c, !PT ;  /* 0x0000004a4b4a7212 */ /* 0x000fe200078e3cff */
[----:B------:R0:W-:Y:S01]  /*24c0*/  STS.U16 [R28+UR4+0x700], R85 ;  /* 0x000700551c007988 */ /* 0x0001e20008000404 */
[----:B------:R-:W-:Y:S02]  /*24d0*/  LOP3.LUT R57, R57, R56, RZ, 0x3c, !PT ;  /* 0x0000003839397212 */ /* 0x000fe400078e3cff */
[----:B------:R-:W-:Y:S01]  /*24e0*/  LOP3.LUT R77, R77, R76, RZ, 0x3c, !PT ;  /* 0x0000004c4d4d7212 */ /* 0x000fe200078e3cff */
[----:B------:R1:W4:Y:S01]  /*24f0*/  @!P0 LDG.E.U16 R83, desc[UR6][R88.64] ;  /* 0x0000000658538981 */ /* 0x000322000c1e1500 */
[----:B------:R-:W-:-:S02]  /*2500*/  LOP3.LUT R75, R75, R74, RZ, 0x3c, !PT ;  /* 0x0000004a4b4b7212 */ /* 0x000fc400078e3cff */
[----:B------:R-:W-:Y:S02]  /*2510*/  LOP3.LUT R56, R57, R56, RZ, 0x3c, !PT ;  /* 0x0000003839387212 */ /* 0x000fe400078e3cff */
[----:B0-----:R-:W-:Y:S01]  /*2520*/  PRMT R85, RZ, 0x7610, R85 ;  /* 0x00007610ff557816 */ /* 0x001fe20000000055 */
[----:B-1----:R-:W-:Y:S01]  /*2530*/  IMAD.WIDE R88, R47, 0x2, R72 ;  /* 0x000000022f587825 */ /* 0x002fe200078e0248 */
[----:B------:R-:W-:Y:S01]  /*2540*/  LOP3.LUT R76, R77, R76, RZ, 0x3c, !PT ;  /* 0x0000004c4d4c7212 */ /* 0x000fe200078e3cff */
[----:B------:R0:W-:Y:S01]  /*2550*/  STS.U16 [R28+UR4+0x800], R87 ;  /* 0x000800571c007988 */ /* 0x0001e20008000404 */
[----:B------:R-:W-:Y:S02]  /*2560*/  LOP3.LUT R79, R79, R78, RZ, 0x3c, !PT ;  /* 0x0000004e4f4f7212 */ /* 0x000fe400078e3cff */
[----:B------:R-:W-:Y:S01]  /*2570*/  LOP3.LUT R57, R57, R56, RZ, 0x3c, !PT ;  /* 0x0000003839397212 */ /* 0x000fe200078e3cff */
[----:B------:R1:W5:Y:S01]  /*2580*/  @!P0 LDG.E.U16 R85, desc[UR6][R88.64] ;  /* 0x0000000658558981 */ /* 0x000362000c1e1500 */
[----:B------:R-:W-:-:S02]  /*2590*/  LOP3.LUT R77, R77, R76, RZ, 0x3c, !PT ;  /* 0x0000004c4d4d7212 */ /* 0x000fc400078e3cff */
[----:B0-----:R-:W-:Y:S01]  /*25a0*/  PRMT R87, RZ, 0x7610, R87 ;  /* 0x00007610ff577816 */ /* 0x001fe20000000057 */
[----:B-1----:R-:W-:Y:S01]  /*25b0*/  IMAD.WIDE R88, R47, 0x2, R74 ;  /* 0x000000022f587825 */ /* 0x002fe200078e024a */
[----:B------:R-:W-:Y:S01]  /*25c0*/  LOP3.LUT R78, R79, R78, RZ, 0x3c, !PT ;  /* 0x0000004e4f4e7212 */ /* 0x000fe200078e3cff */
[----:B------:R0:W-:Y:S01]  /*25d0*/  STS.U16 [R28+UR4+0x900], R86 ;  /* 0x000900561c007988 */ /* 0x0001e20008000404 */
[----:B------:R-:W-:Y:S01]  /*25e0*/  PRMT R30, RZ, 0x7610, R30 ;  /* 0x00007610ff1e7816 */ /* 0x000fe2000000001e */
[----:B------:R-:W-:Y:S01]  /*25f0*/  IMAD.WIDE R90, R47, 0x2, R56 ;  /* 0x000000022f5a7825 */ /* 0x000fe200078e0238 */
[----:B------:R-:W-:Y:S01]  /*2600*/  LOP3.LUT R81, R81, R80, RZ, 0x3c, !PT ;  /* 0x0000005051517212 */ /* 0x000fe200078e3cff */
[----:B------:R1:W5:Y:S01]  /*2610*/  @!P0 LDG.E.U16 R87, desc[UR6][R88.64] ;  /* 0x0000000658578981 */ /* 0x000362000c1e1500 */
[----:B------:R-:W-:Y:S02]  /*2620*/  LOP3.LUT R79, R79, R78, RZ, 0x3c, !PT ;  /* 0x0000004e4f4f7212 */ /* 0x000fe400078e3cff */
[----:B0-----:R-:W-:Y:S01]  /*2630*/  PRMT R86, RZ, 0x7610, R86 ;  /* 0x00007610ff567816 */ /* 0x001fe20000000056 */
[----:B------:R0:W5:Y:S01]  /*2640*/  @!P0 LDG.E.U16 R30, desc[UR6][R90.64] ;  /* 0x000000065a1e8981 */ /* 0x000162000c1e1500 */
[----:B-1----:R-:W-:Y:S01]  /*2650*/  IMAD.WIDE R88, R47, 0x2, R76 ;  /* 0x000000022f587825 */ /* 0x002fe200078e024c */
[----:B------:R-:W-:-:S04]  /*2660*/  LOP3.LUT R80, R81, R80, RZ, 0x3c, !PT ;  /* 0x0000005051507212 */ /* 0x000fc800078e3cff */
[----:B------:R1:W5:Y:S01]  /*2670*/  @!P0 LDG.E.U16 R86, desc[UR6][R88.64] ;  /* 0x0000000658568981 */ /* 0x000362000c1e1500 */
[----:B0-----:R-:W-:Y:S02]  /*2680*/  PRMT R90, RZ, 0x7610, R90 ;  /* 0x00007610ff5a7816 */ /* 0x001fe4000000005a */
[----:B------:R-:W-:Y:S01]  /*2690*/  LOP3.LUT R81, R81, R80, RZ, 0x3c, !PT ;  /* 0x0000005051517212 */ /* 0x000fe200078e3cff */
[----:B-1----:R-:W-:Y:S01]  /*26a0*/  IMAD.WIDE R88, R47, 0x2, R78 ;  /* 0x000000022f587825 */ /* 0x002fe200078e024e */
[----:B------:R-:W-:-:S04]  /*26b0*/  PRMT R91, RZ, 0x7610, R91 ;  /* 0x00007610ff5b7816 */ /* 0x000fc8000000005b */
[----:B------:R0:W5:Y:S02]  /*26c0*/  @!P0 LDG.E.U16 R90, desc[UR6][R88.64] ;  /* 0x00000006585a8981 */ /* 0x000164000c1e1500 */
[----:B0-----:R-:W-:-:S05]  /*26d0*/  IMAD.WIDE R88, R47, 0x2, R80 ;  /* 0x000000022f587825 */ /* 0x001fca00078e0250 */
[----:B------:R0:W5:Y:S01]  /*26e0*/  @!P0 LDG.E.U16 R91, desc[UR6][R88.64] ;  /* 0x00000006585b8981 */ /* 0x000162000c1e1500 */
[----:B------:R-:W1:Y:S01]  /*26f0*/  S2R R92, SR_TID.X ;  /* 0x00000000005c7919 */ /* 0x000e620000002100 */
[----:B------:R-:W-:Y:S02]  /*2700*/  IMAD.SHL.U32 R23, R23, 0x2, RZ ;  /* 0x0000000217177824 */ /* 0x000fe400078e00ff */
[----:B------:R0:W-:Y:S03]  /*2710*/  STS.U16 [R28+UR4+0xb00], R82 ;  /* 0x000b00521c007988 */ /* 0x0001e60008000404 */
[----:B------:R-:W-:Y:S01]  /*2720*/  LOP3.LUT R93, R23, 0x10, RZ, 0x3c, !PT ;  /* 0x00000010175d7812 */ /* 0x000fe200078e3cff */
[----:B------:R0:W-:Y:S04]  /*2730*/  STS.U16 [R28+UR4+0xc00], R20 ;  /* 0x000c00141c007988 */ /* 0x0001e80008000404 */
[----:B------:R0:W-:Y:S04]  /*2740*/  STS.U16 [R28+UR4+0xd00], R22 ;  /* 0x000d00161c007988 */ /* 0x0001e80008000404 */
[----:B------:R-:W-:Y:S04]  /*2750*/  STS.U16 [R28+UR4+0xa00], R84 ;  /* 0x000a00541c007988 */ /* 0x000fe80008000404 */
[----:B------:R-:W-:Y:S01]  /*2760*/  STS.U16 [R28+UR4+0xf00], R21 ;  /* 0x000f00151c007988 */ /* 0x000fe20008000404 */
[----:B-1----:R-:W-:-:S05]  /*2770*/  LOP3.LUT R92, R92, 0x7f, RZ, 0xc0, !PT ;  /* 0x0000007f5c5c7812 */ /* 0x002fca00078ec0ff */
[----:B------:R-:W-:Y:S01]  /*2780*/  IMAD.SHL.U32 R92, R92, 0x2, RZ ;  /* 0x000000025c5c7824 */ /* 0x000fe200078e00ff */
[----:B------:R1:W-:Y:S04]  /*2790*/  STS.U16 [R28+UR4+0xe00], R24 ;  /* 0x000e00181c007988 */ /* 0x0003e80008000404 */
[C---:B0-----:R-:W-:Y:S02]  /*27a0*/  LOP3.LUT R82, R92.reuse, 0x10, RZ, 0x3c, !PT ;  /* 0x000000105c527812 */ /* 0x041fe400078e3cff */
[C---:B------:R-:W-:Y:S02]  /*27b0*/  LOP3.LUT R20, R92.reuse, 0x20, RZ, 0x3c, !PT ;  /* 0x000000205c147812 */ /* 0x040fe400078e3cff */
[C---:B------:R-:W-:Y:S02]  /*27c0*/  LOP3.LUT R22, R92.reuse, 0x30, RZ, 0x3c, !PT ;  /* 0x000000305c167812 */ /* 0x040fe400078e3cff */
[----:B-1----:R-:W-:-:S02]  /*27d0*/  LOP3.LUT R24, R92, 0x40, RZ, 0x3c, !PT ;  /* 0x000000405c187812 */ /* 0x002fc400078e3cff */
[C---:B------:R-:W-:Y:S02]  /*27e0*/  LOP3.LUT R84, R92.reuse, 0x50, RZ, 0x3c, !PT ;  /* 0x000000505c547812 */ /* 0x040fe400078e3cff */
[C---:B------:R-:W-:Y:S02]  /*27f0*/  LOP3.LUT R89, R92.reuse, 0x60, RZ, 0x3c, !PT ;  /* 0x000000605c597812 */ /* 0x040fe400078e3cff */
[----:B------:R-:W-:Y:S01]  /*2800*/  LOP3.LUT R92, R92, 0x70, RZ, 0x3c, !PT ;  /* 0x000000705c5c7812 */ /* 0x000fe200078e3cff */
[----:B------:R-:W-:Y:S04]  /*2810*/  STS.U16 [R23+UR4+0x1000], R25 ;  /* 0x0010001917007988 */ /* 0x000fe80008000404 */
[----:B--2---:R-:W-:Y:S04]  /*2820*/  STS.U16 [R23+UR4+0x1800], R38 ;  /* 0x0018002617007988 */ /* 0x004fe80008000404 */
[----:B------:R-:W-:Y:S04]  /*2830*/  STS.U16 [R93+UR4+0x1100], R26 ;  /* 0x0011001a5d007988 */ /* 0x000fe80008000404 */
[----:B---3--:R-:W-:Y:S04]  /*2840*/  STS.U16 [R82+UR4+0x1900], R39 ;  /* 0x0019002752007988 */ /* 0x008fe80008000404 */
[----:B------:R-:W-:Y:S04]  /*2850*/  STS.U16 [R20+UR4+0x1200], R27 ;  /* 0x0012001b14007988 */ /* 0x000fe80008000404 */
[----:B----4-:R-:W-:Y:S04]  /*2860*/  STS.U16 [R20+UR4+0x1a00], R83 ;  /* 0x001a005314007988 */ /* 0x010fe80008000404 */
[----:B------:R-:W-:Y:S04]  /*2870*/  STS.U16 [R22+UR4+0x1300], R29 ;  /* 0x0013001d16007988 */ /* 0x000fe80008000404 */
[----:B-----5:R-:W-:Y:S04]  /*2880*/  STS.U16 [R22+UR4+0x1b00], R85 ;  /* 0x001b005516007988 */ /* 0x020fe80008000404 */
[----:B------:R-:W-:Y:S04]  /*2890*/  STS.U16 [R24+UR4+0x1c00], R87 ;  /* 0x001c005718007988 */ /* 0x000fe80008000404 */
[----:B------:R-:W-:Y:S04]  /*28a0*/  STS.U16 [R24+UR4+0x1400], R30 ;  /* 0x0014001e18007988 */ /* 0x000fe80008000404 */
[----:B------:R-:W-:Y:S04]  /*28b0*/  STS.U16 [R84+UR4+0x1500], R31 ;  /* 0x0015001f54007988 */ /* 0x000fe80008000404 */
[----:B------:R-:W-:Y:S04]  /*28c0*/  STS.U16 [R84+UR4+0x1d00], R86 ;  /* 0x001d005654007988 */ /* 0x000fe80008000404 */
[----:B------:R-:W-:Y:S04]  /*28d0*/  STS.U16 [R89+UR4+0x1600], R36 ;  /* 0x0016002459007988 */ /* 0x000fe80008000404 */
[----:B------:R-:W-:Y:S04]  /*28e0*/  STS.U16 [R89+UR4+0x1e00], R90 ;  /* 0x001e005a59007988 */ /* 0x000fe80008000404 */
[----:B------:R-:W-:Y:S04]  /*28f0*/  STS.U16 [R92+UR4+0x1700], R37 ;  /* 0x001700255c007988 */ /* 0x000fe80008000404 */
[----:B------:R-:W-:Y:S01]  /*2900*/  STS.U16 [R92+UR4+0x1f00], R91 ;  /* 0x001f005b5c007988 */ /* 0x000fe20008000404 */
[----:B------:R-:W-:Y:S06]  /*2910*/  BAR.SYNC.DEFER_BLOCKING 0x0 ;  /* 0x0000000000007b1d */ /* 0x000fec0000010000 */
[----:B------:R-:W-:Y:S04]  /*2920*/  LDSM.16.MT88.4 R36, [R42] ;  /* 0x000000002a24783b */ /* 0x000fe80000004200 */
[----:B------:R-:W0:Y:S04]  /*2930*/  LDSM.16.M88.4 R20, [R41+UR4+0x1000] ;  /* 0x001000042914783b */ /* 0x000e280008000200 */
[----:B------:R-:W1:Y:S04]  /*2940*/  LDSM.16.MT88.4 R28, [R42+0x200] ;  /* 0x000200002a1c783b */ /* 0x000e680000004200 */
[----:B------:R-:W-:Y:S01]  /*2950*/  LDSM.16.MT88.4 R24, [R42+0x400] ;  /* 0x000400002a18783b */ /* 0x000fe20000004200 */
[----:B0-----:R-:W-:Y:S03]  /*2960*/  HMMA.16816.F32.BF16 R36, R36, R20, R32 ;  /* 0x000000142424723c */ /* 0x001fe60000041820 */
[----:B------:R-:W0:-:S15]  /*2970*/  LDSM.16.M88.4 R32, [R40+UR4+0x1000] ;  /* 0x001000042820783b */ /* 0x000e1e0008000200 */
[----:B------:R-:W-:Y:S02]  /*2980*/  NOP ;  /* 0x0000000000007918 */ /* 0x000fe40000000000 */
[----:B-1----:R-:W-:Y:S01]  /*2990*/  HMMA.16816.F32.BF16 R36, R28, R22, R36 ;  /* 0x000000161c24723c */ /* 0x002fe20000041824 */
[----:B------:R-:W1:Y:S04]  /*29a0*/  LDSM.16.MT88.4 R28, [R42+0x600] ;  /* 0x000600002a1c783b */ /* 0x000e680000004200 */
[----:B------:R-:W-:-:S15]  /*29b0*/  LDSM.16.MT88.4 R20, [R42+0x800] ;  /* 0x000800002a14783b */ /* 0x000fde0000004200 */
[----:B0-----:R-:W-:Y:S01]  /*29c0*/  HMMA.16816.F32.BF16 R36, R24, R32, R36 ;  /* 0x000000201824723c */ /* 0x001fe20000041824 */
[----:B------:R-:W0:-:S15]  /*29d0*/  LDSM.16.M88.4 R24, [R41+UR4+0x1080] ;  /* 0x001080042918783b */ /* 0x000e1e0008000200 */
[----:B------:R-:W-:-:S04]  /*29e0*/  NOP ;  /* 0x0000000000007918 */ /* 0x000fc80000000000 */
[----:B-1----:R-:W-:Y:S01]  /*29f0*/  HMMA.16816.F32.BF16 R36, R28, R34, R36 ;  /* 0x000000221c24723c */ /* 0x002fe20000041824 */
[----:B------:R-:W1:Y:S04]  /*2a00*/  LDSM.16.MT88.4 R32, [R42+0xa00] ;  /* 0x000a00002a20783b */ /* 0x000e680000004200 */
[----:B------:R-:W-:-:S15]  /*2a10*/  LDSM.16.MT88.4 R28, [R42+0xc00] ;  /* 0x000c00002a1c783b */ /* 0x000fde0000004200 */
[----:B0-----:R-:W-:Y:S01]  /*2a20*/  HMMA.16816.F32.BF16 R20, R20, R24, R36 ;  /* 0x000000181414723c */ /* 0x001fe20000041824 */
[----:B------:R-:W0:-:S15]  /*2a30*/  LDSM.16.M88.4 R36, [R40+UR4+0x1080] ;  /* 0x001080042824783b */ /* 0x000e1e0008000200 */
[----:B------:R-:W-:-:S04]  /*2a40*/  NOP ;  /* 0x0000000000007918 */ /* 0x000fc80000000000 */
[----:B-1----:R-:W-:Y:S01]  /*2a50*/  HMMA.16816.F32.BF16 R20, R32, R26, R20 ;  /* 0x0000001a2014723c */ /* 0x002fe20000041814 */
[----:B------:R-:W1:Y:S01]  /*2a60*/  LDSM.16.MT88.4 R32, [R42+0xe00] ;  /* 0x000e00002a20783b */ /* 0x000e620000004200 */
[----:B------:R-:W-:-:S04]  /*2a70*/  IMAD.WIDE R24, R11, 0x2, R80 ;  /* 0x000000020b187825 */ /* 0x000fc800078e0250 */
[----:B------:R-:W-:Y:S02]  /*2a80*/  IMAD.MOV.U32 R81, RZ, RZ, R24 ;  /* 0x000000ffff517224 */ /* 0x000fe400078e0018 */
[----:B------:R-:W-:Y:S02]  /*2a90*/  IMAD.MOV.U32 R80, RZ, RZ, R25 ;  /* 0x000000ffff507224 */ /* 0x000fe400078e0019 */
[----:B------:R-:W-:Y:S02]  /*2aa0*/  VIADD R46, R46, 0xffffffff ;  /* 0xffffffff2e2e7836 */ /* 0x000fe40000000000 */
[----:B------:R-:W-:-:S08]  /*2ab0*/  IMAD.WIDE R26, R11, 0x2, R78 ;  /* 0x000000020b1a7825 */ /* 0x000fd000078e024e */
[----:B0-----:R-:W-:Y:S01]  /*2ac0*/  HMMA.16816.F32.BF16 R20, R28, R36, R20 ;  /* 0x000000241c14723c */ /* 0x001fe20000041814 */
[----:B------:R-:W-:Y:S01]  /*2ad0*/  IMAD.WIDE R24, R11, 0x2, R76 ;  /* 0x000000020b187825 */ /* 0x000fe200078e024c */
[----:B------:R-:W-:-:S03]  /*2ae0*/  ISETP.NE.U32.AND P0, PT, R46, RZ, PT ;  /* 0x000000ff2e00720c */ /* 0x000fc60003f05070 */
[----:B------:R-:W-:Y:S02]  /*2af0*/  IMAD.MOV.U32 R79, RZ, RZ, R26 ;  /* 0x000000ffff4f7224 */ /* 0x000fe400078e001a */
[----:B------:R-:W-:Y:S02]  /*2b00*/  IMAD.MOV.U32 R78, RZ, RZ, R27 ;  /* 0x000000ffff4e7224 */ /* 0x000fe400078e001b */
[----:B------:R-:W-:Y:S02]  /*2b10*/  IMAD.MOV.U32 R77, RZ, RZ, R24 ;  /* 0x000000ffff4d7224 */ /* 0x000fe400078e0018 */
[----:B------:R-:W-:Y:S02]  /*2b20*/  IMAD.MOV.U32 R76, RZ, RZ, R25 ;  /* 0x000000ffff4c7224 */ /* 0x000fe400078e0019 */
[----:B------:R-:W-:-:S04]  /*2b30*/  IMAD.WIDE R26, R11, 0x2, R72 ;  /* 0x000000020b1a7825 */ /* 0x000fc800078e0248 */
[----:B------:R-:W-:-:S04]  /*2b40*/  IMAD.WIDE R24, R11, 0x2, R70 ;  /* 0x000000020b187825 */ /* 0x000fc800078e0246 */
[----:B------:R-:W-:Y:S02]  /*2b50*/  IMAD.MOV.U32 R73, RZ, RZ, R26 ;  /* 0x000000ffff497224 */ /* 0x000fe400078e001a */
[----:B------:R-:W-:Y:S02]  /*2b60*/  IMAD.MOV.U32 R72, RZ, RZ, R27 ;  /* 0x000000ffff487224 */ /* 0x000fe400078e001b */
[----:B------:R-:W-:Y:S02]  /*2b70*/  IMAD.MOV.U32 R71, RZ, RZ, R24 ;  /* 0x000000ffff477224 */ /* 0x000fe400078e0018 */
[----:B------:R-:W-:Y:S02]  /*2b80*/  IMAD.MOV.U32 R70, RZ, RZ, R25 ;  /* 0x000000ffff467224 */ /* 0x000fe400078e0019 */
[----:B------:R-:W-:-:S04]  /*2b90*/  IMAD.WIDE R26, R11, 0x2, R68 ;  /* 0x000000020b1a7825 */ /* 0x000fc800078e0244 */
[----:B------:R-:W-:Y:S01]  /*2ba0*/  IMAD.WIDE R24, R11, 0x2, R66 ;  /* 0x000000020b187825 */ /* 0x000fe200078e0242 */
[----:B-1----:R-:W-:Y:S01]  /*2bb0*/  HMMA.16816.F32.BF16 R32, R32, R38, R20 ;  /* 0x000000262020723c */ /* 0x002fe20000041814 */
[----:B------:R-:W-:Y:S02]  /*2bc0*/  UIADD3 UR5, UPT, UPT, UR5, -0x80, URZ ;  /* 0xffffff8005057890 */ /* 0x000fe4000fffe0ff */
[----:B------:R-:W-:Y:S02]  /*2bd0*/  IMAD.MOV.U32 R69, RZ, RZ, R26 ;  /* 0x000000ffff457224 */ /* 0x000fe400078e001a */
[----:B------:R-:W-:Y:S02]  /*2be0*/  IMAD.MOV.U32 R68, RZ, RZ, R27 ;  /* 0x000000ffff447224 */ /* 0x000fe400078e001b */
[----:B------:R-:W-:Y:S02]  /*2bf0*/  IMAD.MOV.U32 R67, RZ, RZ, R24 ;  /* 0x000000ffff437224 */ /* 0x000fe400078e0018 */
[----:B------:R-:W-:-:S02]  /*2c00*/  IMAD.MOV.U32 R66, RZ, RZ, R25 ;  /* 0x000000ffff427224 */ /* 0x000fc400078e0019 */
[----:B------:R-:W-:-:S04]  /*2c10*/  IMAD.WIDE R82, R11, 0x2, R74 ;  /* 0x000000020b527825 */ /* 0x000fc800078e024a */
[----:B------:R-:W-:-:S04]  /*2c20*/  IMAD.WIDE R30, R11, 0x2, R62 ;  /* 0x000000020b1e7825 */ /* 0x000fc800078e023e */
[----:B------:R-:W-:-:S04]  /*2c30*/  IMAD.WIDE R28, R11, 0x2, R60 ;  /* 0x000000020b1c7825 */ /* 0x000fc800078e023c */
[----:B------:R-:W-:-:S04]  /*2c40*/  IMAD.WIDE R26, R11, 0x2, R58 ;  /* 0x000000020b1a7825 */ /* 0x000fc800078e023a */
[----:B------:R-:W-:-:S04]  /*2c50*/  IMAD.WIDE R24, R11, 0x2, R56 ;  /* 0x000000020b187825 */ /* 0x000fc800078e0238 */
[----:B------:R-:W-:-:S04]  /*2c60*/  IMAD.WIDE R20, R11, 0x2, R48 ;  /* 0x000000020b147825 */ /* 0x000fc800078e0230 */
[----:B------:R-:W-:Y:S02]  /*2c70*/  IMAD.MOV.U32 R75, RZ, RZ, R82 ;  /* 0x000000ffff4b7224 */ /* 0x000fe400078e0052 */
[----:B------:R-:W-:Y:S02]  /*2c80*/  IMAD.MOV.U32 R74, RZ, RZ, R83 ;  /* 0x000000ffff4a7224 */ /* 0x000fe400078e0053 */
[----:B------:R-:W-:Y:S02]  /*2c90*/  IMAD.MOV.U32 R63, RZ, RZ, R30 ;  /* 0x000000ffff3f7224 */ /* 0x000fe400078e001e */
[----:B------:R-:W-:Y:S02]  /*2ca0*/  IMAD.MOV.U32 R62, RZ, RZ, R31 ;  /* 0x000000ffff3e7224 */ /* 0x000fe400078e001f */
[----:B------:R-:W-:Y:S02]  /*2cb0*/  IMAD.MOV.U32 R61, RZ, RZ, R28 ;  /* 0x000000ffff3d7224 */ /* 0x000fe400078e001c */
[----:B------:R-:W-:-:S02]  /*2cc0*/  IMAD.MOV.U32 R60, RZ, RZ, R29 ;  /* 0x000000ffff3c7224 */ /* 0x000fc400078e001d */
[----:B------:R-:W-:-:S04]  /*2cd0*/  IMAD.WIDE R54, R11, 0x2, R54 ;  /* 0x000000020b367825 */ /* 0x000fc800078e0236 */
[----:B------:R-:W-:Y:S02]  /*2ce0*/  IMAD.MOV.U32 R59, RZ, RZ, R26 ;  /* 0x000000ffff3b7224 */ /* 0x000fe400078e001a */
[----:B------:R-:W-:Y:S02]  /*2cf0*/  IMAD.MOV.U32 R58, RZ, RZ, R27 ;  /* 0x000000ffff3a7224 */ /* 0x000fe400078e001b */
[----:B------:R-:W-:Y:S02]  /*2d00*/  IMAD.MOV.U32 R57, RZ, RZ, R24 ;  /* 0x000000ffff397224 */ /* 0x000fe400078e0018 */
[----:B------:R-:W-:Y:S02]  /*2d10*/  IMAD.MOV.U32 R56, RZ, RZ, R25 ;  /* 0x000000ffff387224 */ /* 0x000fe400078e0019 */
[----:B------:R-:W-:-:S04]  /*2d20*/  IMAD.WIDE R52, R11, 0x2, R52 ;  /* 0x000000020b347825 */ /* 0x000fc800078e0234 */
[----:B------:R-:W-:-:S04]  /*2d30*/  IMAD.WIDE R50, R11, 0x2, R50 ;  /* 0x000000020b327825 */ /* 0x000fc800078e0232 */
[----:B------:R-:W-:-:S04]  /*2d40*/  IMAD.WIDE R64, R7, 0x2, R64 ;  /* 0x0000000207407825 */ /* 0x000fc800078e0240 */
[----:B------:R-:W-:Y:S02]  /*2d50*/  IMAD.MOV.U32 R49, RZ, RZ, R20 ;  /* 0x000000ffff317224 */ /* 0x000fe400078e0014 */
[----:B------:R-:W-:Y:S01]  /*2d60*/  IMAD.MOV.U32 R48, RZ, RZ, R21 ;  /* 0x000000ffff307224 */ /* 0x000fe200078e0015 */
[----:B------:R-:W-:Y:S06]  /*2d70*/  @P0 BRA `(.L_x_1) ;  /* 0xffffffec006c0947 */ /* 0x000fec000383ffff */
[----:B------:R-:W-:Y:S02]  /*2d80*/  F2FP.BF16.F32.PACK_AB R34, R35, R34 ;  /* 0x000000222322723e */ /* 0x000fe400000010ff */
[----:B------:R-:W-:-:S07]  /*2d90*/  F2FP.BF16.F32.PACK_AB R32, R33, R32 ;  /* 0x000000202120723e */ /* 0x000fce00000010ff */
.L_x_0:
[----:B------:R-:W0:Y:S01]  /*2da0*/  S2R R8, SR_TID.X ;  /* 0x0000000000087919 */ /* 0x000e220000002100 */
[----:B------:R-:W-:Y:S01]  /*2db0*/  LOP3.LUT R2, R2, 0x180, RZ, 0xc0, !PT ;  /* 0x0000018002027812 */ /* 0x000fe200078ec0ff */
[----:B------:R-:W1:Y:S01]  /*2dc0*/  LDCU UR5, c[0x0][0x3b4] ;  /* 0x00007680ff0577ac */ /* 0x000e620008000800 */
[----:B------:R-:W-:Y:S02]  /*2dd0*/  PRMT R10, R32, 0x7632, R10 ;  /* 0x00007632200a7816 */ /* 0x000fe4000000000a */
[----:B------:R-:W-:Y:S01]  /*2de0*/  PRMT R12, R34, 0x7632, R12 ;  /* 0x00007632220c7816 */ /* 0x000fe2000000000c */
[----:B------:R-:W2:Y:S01]  /*2df0*/  LDCU.128 UR8, c[0x0][0x390] ;  /* 0x00007200ff0877ac */ /* 0x000ea20008000c00 */
[----:B------:R-:W-:Y:S01]  /*2e00*/  BAR.SYNC.DEFER_BLOCKING 0x0 ;  /* 0x0000000000007b1d */ /* 0x000fe20000010000 */
[----:B--2---:R-:W-:Y:S02]  /*2e10*/  ISETP.GE.AND P0, PT, R0, UR10, PT ;  /* 0x0000000a00007c0c */ /* 0x004fe4000bf06270 */
[--C-:B0-----:R-:W-:Y:S01]  /*2e20*/  LOP3.LUT R3, R3, 0x1c, R8.reuse, 0xf8, !PT ;  /* 0x0000001c03037812 */ /* 0x101fe200078ef808 */
[----:B------:R-:W-:Y:S01]  /*2e30*/  IMAD.SHL.U32 R5, R8, 0x4, RZ ;  /* 0x0000000408057824 */ /* 0x000fe200078e00ff */
[----:B------:R-:W-:-:S02]  /*2e40*/  SHF.R.U32.HI R6, RZ, 0x4, R8 ;  /* 0x00000004ff067819 */ /* 0x000fc40000011608 */
[----:B------:R-:W-:Y:S02]  /*2e50*/  SHF.R.U32.HI R11, RZ, 0x4, R8 ;  /* 0x00000004ff0b7819 */ /* 0x000fe40000011608 */
[----:B------:R-:W-:Y:S02]  /*2e60*/  LOP3.LUT R3, R3, 0x2, R6, 0xf8, !PT ;  /* 0x0000000203037812 */ /* 0x000fe400078ef806 */
[----:B------:R-:W-:Y:S02]  /*2e70*/  LOP3.LUT R7, R2, 0x7c, R5, 0xf8, !PT ;  /* 0x0000007c02077812 */ /* 0x000fe400078ef805 */
[C---:B------:R-:W-:Y:S01]  /*2e80*/  LOP3.LUT R2, R3.reuse, 0x40, RZ, 0x3c, !PT ;  /* 0x0000004003027812 */ /* 0x040fe200078e3cff */
[----:B------:R1:W-:Y:S01]  /*2e90*/  STS.U16 [R3+UR4], R32 ;  /* 0x0000002003007988 */ /* 0x0003e20008000404 */
[C---:B------:R-:W-:Y:S02]  /*2ea0*/  LOP3.LUT R5, R3.reuse, 0x20, RZ, 0x3c, !PT ;  /* 0x0000002003057812 */ /* 0x040fe400078e3cff */
[----:B------:R-:W-:Y:S01]  /*2eb0*/  LOP3.LUT R6, R3, 0x60, RZ, 0x3c, !PT ;  /* 0x0000006003067812 */ /* 0x000fe200078e3cff */
[----:B------:R0:W-:Y:S01]  /*2ec0*/  STS.U16 [R2+UR4+0x100], R10 ;  /* 0x0001000a02007988 */ /* 0x0001e20008000404 */
[----:B------:R-:W-:-:S02]  /*2ed0*/  LOP3.LUT R7, R7, 0x60, R8, 0x78, !PT ;  /* 0x0000006007077812 */ /* 0x000fc400078e7808 */
[----:B------:R-:W-:Y:S01]  /*2ee0*/  SGXT.U32 R11, R11, 0x3 ;  /* 0x000000030b0b781a */ /* 0x000fe20000000000 */
[----:B------:R-:W-:Y:S01]  /*2ef0*/  STS.U16 [R5+UR4+0x80], R34 ;  /* 0x0000802205007988 */ /* 0x000fe20008000404 */
[----:B-1----:R-:W-:-:S03]  /*2f00*/  IMAD R3, R0, UR5, RZ ;  /* 0x0000000500037c24 */ /* 0x002fc6000f8e02ff */
[----:B------:R1:W-:Y:S01]  /*2f10*/  STS.U16 [R6+UR4+0x180], R12 ;  /* 0x0001800c06007988 */ /* 0x0003e20008000404 */
[C---:B0-----:R-:W-:Y:S01]  /*2f20*/  LOP3.LUT R2, R4.reuse, R11, RZ, 0xfc, !PT ;  /* 0x0000000b04027212 */ /* 0x041fe200078efcff */
[----:B------:R-:W-:Y:S01]  /*2f30*/  BAR.SYNC.DEFER_BLOCKING 0x0 ;  /* 0x0000000000007b1d */ /* 0x000fe20000010000 */
[----:B------:R-:W-:Y:S02]  /*2f40*/  LOP3.LUT R4, R4, 0x8, R11, 0xfe, !PT ;  /* 0x0000000804047812 */ /* 0x000fe400078efe0b */
[----:B------:R-:W-:Y:S02]  /*2f50*/  ISETP.LT.AND P1, PT, R2, UR11, !P0 ;  /* 0x0000000b02007c0c */ /* 0x000fe4000c721270 */
[----:B------:R-:W-:Y:S02]  /*2f60*/  ISETP.LT.AND P0, PT, R4, UR11, !P0 ;  /* 0x0000000b04007c0c */ /* 0x000fe4000c701270 */
[C---:B-1----:R-:W-:Y:S01]  /*2f70*/  LEA R6, P2, R3.reuse, UR8, 0x1 ;  /* 0x0000000803067c11 */ /* 0x042fe2000f8408ff */
[----:B------:R0:W1:Y:S01]  /*2f80*/  LDS R9, [R7+UR4] ;  /* 0x0000000407097984 */ /* 0x0000620008000800 */
[----:B------:R-:W2:Y:S02]  /*2f90*/  LDCU UR4, c[0x0][0x3b8] ;  /* 0x00007700ff0477ac */ /* 0x000ea40008000800 */
[----:B0-----:R-:W-:Y:S01]  /*2fa0*/  LEA.HI.X.SX32 R7, R3, UR9, 0x1, P2 ;  /* 0x0000000903077c11 */ /* 0x001fe200090f0eff */
[----:B--2---:R-:W-:-:S02]  /*2fb0*/  IMAD R0, R2, UR4, RZ ;  /* 0x0000000402007c24 */ /* 0x004fc4000f8e02ff */
[----:B------:R-:W-:-:S03]  /*2fc0*/  IMAD R5, R4, UR4, RZ ;  /* 0x0000000404057c24 */ /* 0x000fc6000f8e02ff */
[CC--:B------:R-:W-:Y:S02]  /*2fd0*/  LEA R2, P2, R0.reuse, R6.reuse, 0x1 ;  /* 0x0000000600027211 */ /* 0x0c0fe400078408ff */
[C---:B------:R-:W-:Y:S02]  /*2fe0*/  LEA R4, P3, R5.reuse, R6, 0x1 ;  /* 0x0000000605047211 */ /* 0x040fe400078608ff */
[-C--:B------:R-:W-:Y:S02]  /*2ff0*/  LEA.HI.X.SX32 R3, R0, R7.reuse, 0x1, P2 ;  /* 0x0000000700037211 */ /* 0x080fe400010f0eff */
[----:B------:R-:W-:-:S03]  /*3000*/  LEA.HI.X.SX32 R5, R5, R7, 0x1, P3 ;  /* 0x0000000705057211 */ /* 0x000fc600018f0eff */
[----:B-1----:R0:W-:Y:S01]  /*3010*/  @P1 STG.E.U16 desc[UR6][R2.64], R9 ;  /* 0x0000000902001986 */ /* 0x0021e2000c101506 */
[----:B------:R-:W-:Y:S05]  /*3020*/  @!P0 EXIT ;  /* 0x000000000000894d */ /* 0x000fea0003800000 */
[----:B0-----:R-:W-:-:S05]  /*3030*/  PRMT R2, R9, 0x7632, R2 ;  /* 0x0000763209027816 */ /* 0x001fca0000000002 */
[----:B------:R-:W-:Y:S01]  /*3040*/  STG.E.U16 desc[UR6][R4.64], R2 ;  /* 0x0000000204007986 */ /* 0x000fe2000c101506 */
[----:B------:R-:W-:Y:S05]  /*3050*/  EXIT ;  /* 0x000000000000794d */ /* 0x000fea0003800000 */
.L_x_2:
[----:B------:R-:W-:-:S00]  /*3060*/  BRA `(.L_x_2) ;  /* 0xfffffffc00fc7947 */ /* 0x000fc0000383ffff */
[----:B------:R-:W-:-:S00]  /*3070*/  NOP ;  /* 0x0000000000007918 */ /* 0x000fc00000000000 */
        /* <DEDUP_REMOVED lines=8> */
.L_x_3:


//--------------------- .nv.shared.matmul_kernel  --------------------------
	.section	.nv.shared.matmul_kernel,"aw",@nobits
	.sectionflags	@""
	.align	16
	.zero		1024


//--------------------- .nv.shared.reserved.0     --------------------------
	.section	.nv.shared.reserved.0,"aw",@nobits
	.weak		__nv_reservedSMEM_offset_0_alias
	.size		__nv_reservedSMEM_offset_0_alias, 0, 64
	.other		__nv_reservedSMEM_offset_0_alias,@"STO_CUDA_RESERVED_SHARED STV_DEFAULT"
__nv_reservedSMEM_offset_0_alias:
	.zero		0
	.zero		64


//--------------------- .nv.constant0.matmul_kernel --------------------------
	.section	.nv.constant0.matmul_kernel,"a",@progbits
	.sectionflags	@""
	.align	4
.nv.constant0.matmul_kernel:
	.zero		976


//--------------------- SYMBOLS --------------------------

	.type		.nv.reservedSmem.offset0,@object
	.size		.nv.reservedSmem.offset0,0x4
	.type		.nv.reservedSmem.cap,@object
	.size		.nv.reservedSmem.cap,0x4
